//
// Generated by NVIDIA NVVM Compiler
//
// Compiler Build ID: CL-36424714
// Cuda compilation tools, release 13.0, V13.0.88
// Based on NVVM 20.0.0
//

.version 9.0
.target sm_100
.address_size 64

	// .globl	_Z10spmm_test0IfEviiPiS0_PT_S2_S2_

.visible .entry _Z10spmm_test0IfEviiPiS0_PT_S2_S2_(
	.param .u32 _Z10spmm_test0IfEviiPiS0_PT_S2_S2__param_0,
	.param .u32 _Z10spmm_test0IfEviiPiS0_PT_S2_S2__param_1,
	.param .u64 .ptr .align 1 _Z10spmm_test0IfEviiPiS0_PT_S2_S2__param_2,
	.param .u64 .ptr .align 1 _Z10spmm_test0IfEviiPiS0_PT_S2_S2__param_3,
	.param .u64 .ptr .align 1 _Z10spmm_test0IfEviiPiS0_PT_S2_S2__param_4,
	.param .u64 .ptr .align 1 _Z10spmm_test0IfEviiPiS0_PT_S2_S2__param_5,
	.param .u64 .ptr .align 1 _Z10spmm_test0IfEviiPiS0_PT_S2_S2__param_6
)
{
	.reg .pred 	%p<37>;
	.reg .b32 	%r<159>;
	.reg .b32 	%f<157>;
	.reg .b64 	%rd<108>;

	ld.param.u32 	%r66, [_Z10spmm_test0IfEviiPiS0_PT_S2_S2__param_0];
	ld.param.u32 	%r65, [_Z10spmm_test0IfEviiPiS0_PT_S2_S2__param_1];
	ld.param.u64 	%rd16, [_Z10spmm_test0IfEviiPiS0_PT_S2_S2__param_2];
	ld.param.u64 	%rd17, [_Z10spmm_test0IfEviiPiS0_PT_S2_S2__param_3];
	ld.param.u64 	%rd18, [_Z10spmm_test0IfEviiPiS0_PT_S2_S2__param_4];
	ld.param.u64 	%rd19, [_Z10spmm_test0IfEviiPiS0_PT_S2_S2__param_5];
	ld.param.u64 	%rd20, [_Z10spmm_test0IfEviiPiS0_PT_S2_S2__param_6];
	cvta.to.global.u64 	%rd1, %rd19;
	cvta.to.global.u64 	%rd2, %rd18;
	cvta.to.global.u64 	%rd3, %rd17;
	cvta.to.global.u64 	%rd4, %rd20;
	mov.u32 	%r67, %ntid.y;
	mov.u32 	%r68, %ctaid.x;
	mov.u32 	%r69, %tid.y;
	mad.lo.s32 	%r1, %r67, %r68, %r69;
	setp.ge.s32 	%p1, %r1, %r66;
	@%p1 bra 	$L__BB0_59;
	cvta.to.global.u64 	%rd21, %rd16;
	mov.u32 	%r70, %ctaid.y;
	shl.b32 	%r71, %r70, 5;
	mov.u32 	%r72, %tid.x;
	add.s32 	%r2, %r71, %r72;
	mul.wide.s32 	%rd22, %r1, 4;
	add.s64 	%rd23, %rd21, %rd22;
	ld.global.u32 	%r146, [%rd23];
	ld.global.u32 	%r4, [%rd23+4];
	mov.u32 	%r73, %nctaid.y;
	add.s32 	%r74, %r73, -1;
	setp.eq.s32 	%p2, %r70, %r74;
	@%p2 bra 	$L__BB0_15;
	setp.ge.s32 	%p3, %r146, %r4;
	mov.f32 	%f137, 0f00000000;
	@%p3 bra 	$L__BB0_14;
	sub.s32 	%r5, %r4, %r146;
	and.b32  	%r6, %r5, 7;
	sub.s32 	%r75, %r146, %r4;
	setp.gt.u32 	%p4, %r75, -8;
	mov.f32 	%f137, 0f00000000;
	@%p4 bra 	$L__BB0_6;
	and.b32  	%r76, %r5, -8;
	neg.s32 	%r130, %r76;
	add.s64 	%rd5, %rd3, 16;
	add.s64 	%rd6, %rd2, 16;
	mov.f32 	%f137, 0f00000000;
$L__BB0_5:
	.pragma "nounroll";
	mul.wide.s32 	%rd24, %r146, 4;
	add.s64 	%rd25, %rd5, %rd24;
	add.s64 	%rd26, %rd6, %rd24;
	ld.global.u32 	%r77, [%rd25+-16];
	mad.lo.s32 	%r78, %r77, %r65, %r2;
	ld.global.f32 	%f65, [%rd26+-16];
	mul.wide.s32 	%rd27, %r78, 4;
	add.s64 	%rd28, %rd1, %rd27;
	ld.global.f32 	%f66, [%rd28];
	fma.rn.f32 	%f67, %f65, %f66, %f137;
	ld.global.u32 	%r79, [%rd25+-12];
	mad.lo.s32 	%r80, %r79, %r65, %r2;
	ld.global.f32 	%f68, [%rd26+-12];
	mul.wide.s32 	%rd29, %r80, 4;
	add.s64 	%rd30, %rd1, %rd29;
	ld.global.f32 	%f69, [%rd30];
	fma.rn.f32 	%f70, %f68, %f69, %f67;
	ld.global.u32 	%r81, [%rd25+-8];
	mad.lo.s32 	%r82, %r81, %r65, %r2;
	ld.global.f32 	%f71, [%rd26+-8];
	mul.wide.s32 	%rd31, %r82, 4;
	add.s64 	%rd32, %rd1, %rd31;
	ld.global.f32 	%f72, [%rd32];
	fma.rn.f32 	%f73, %f71, %f72, %f70;
	ld.global.u32 	%r83, [%rd25+-4];
	mad.lo.s32 	%r84, %r83, %r65, %r2;
	ld.global.f32 	%f74, [%rd26+-4];
	mul.wide.s32 	%rd33, %r84, 4;
	add.s64 	%rd34, %rd1, %rd33;
	ld.global.f32 	%f75, [%rd34];
	fma.rn.f32 	%f76, %f74, %f75, %f73;
	ld.global.u32 	%r85, [%rd25];
	mad.lo.s32 	%r86, %r85, %r65, %r2;
	ld.global.f32 	%f77, [%rd26];
	mul.wide.s32 	%rd35, %r86, 4;
	add.s64 	%rd36, %rd1, %rd35;
	ld.global.f32 	%f78, [%rd36];
	fma.rn.f32 	%f79, %f77, %f78, %f76;
	ld.global.u32 	%r87, [%rd25+4];
	mad.lo.s32 	%r88, %r87, %r65, %r2;
	ld.global.f32 	%f80, [%rd26+4];
	mul.wide.s32 	%rd37, %r88, 4;
	add.s64 	%rd38, %rd1, %rd37;
	ld.global.f32 	%f81, [%rd38];
	fma.rn.f32 	%f82, %f80, %f81, %f79;
	ld.global.u32 	%r89, [%rd25+8];
	mad.lo.s32 	%r90, %r89, %r65, %r2;
	ld.global.f32 	%f83, [%rd26+8];
	mul.wide.s32 	%rd39, %r90, 4;
	add.s64 	%rd40, %rd1, %rd39;
	ld.global.f32 	%f84, [%rd40];
	fma.rn.f32 	%f85, %f83, %f84, %f82;
	ld.global.u32 	%r91, [%rd25+12];
	mad.lo.s32 	%r92, %r91, %r65, %r2;
	ld.global.f32 	%f86, [%rd26+12];
	mul.wide.s32 	%rd41, %r92, 4;
	add.s64 	%rd42, %rd1, %rd41;
	ld.global.f32 	%f87, [%rd42];
	fma.rn.f32 	%f137, %f86, %f87, %f85;
	add.s32 	%r146, %r146, 8;
	add.s32 	%r130, %r130, 8;
	setp.ne.s32 	%p5, %r130, 0;
	@%p5 bra 	$L__BB0_5;
$L__BB0_6:
	setp.eq.s32 	%p6, %r6, 0;
	@%p6 bra 	$L__BB0_14;
	and.b32  	%r16, %r5, 3;
	setp.lt.u32 	%p7, %r6, 4;
	@%p7 bra 	$L__BB0_9;
	mul.wide.s32 	%rd43, %r146, 4;
	add.s64 	%rd44, %rd3, %rd43;
	ld.global.u32 	%r93, [%rd44];
	mad.lo.s32 	%r94, %r93, %r65, %r2;
	add.s64 	%rd45, %rd2, %rd43;
	ld.global.f32 	%f89, [%rd45];
	mul.wide.s32 	%rd46, %r94, 4;
	add.s64 	%rd47, %rd1, %rd46;
	ld.global.f32 	%f90, [%rd47];
	fma.rn.f32 	%f91, %f89, %f90, %f137;
	ld.global.u32 	%r95, [%rd44+4];
	mad.lo.s32 	%r96, %r95, %r65, %r2;
	ld.global.f32 	%f92, [%rd45+4];
	mul.wide.s32 	%rd48, %r96, 4;
	add.s64 	%rd49, %rd1, %rd48;
	ld.global.f32 	%f93, [%rd49];
	fma.rn.f32 	%f94, %f92, %f93, %f91;
	ld.global.u32 	%r97, [%rd44+8];
	mad.lo.s32 	%r98, %r97, %r65, %r2;
	ld.global.f32 	%f95, [%rd45+8];
	mul.wide.s32 	%rd50, %r98, 4;
	add.s64 	%rd51, %rd1, %rd50;
	ld.global.f32 	%f96, [%rd51];
	fma.rn.f32 	%f97, %f95, %f96, %f94;
	ld.global.u32 	%r99, [%rd44+12];
	mad.lo.s32 	%r100, %r99, %r65, %r2;
	ld.global.f32 	%f98, [%rd45+12];
	mul.wide.s32 	%rd52, %r100, 4;
	add.s64 	%rd53, %rd1, %rd52;
	ld.global.f32 	%f99, [%rd53];
	fma.rn.f32 	%f137, %f98, %f99, %f97;
	add.s32 	%r146, %r146, 4;
$L__BB0_9:
	setp.eq.s32 	%p8, %r16, 0;
	@%p8 bra 	$L__BB0_14;
	setp.eq.s32 	%p9, %r16, 1;
	@%p9 bra 	$L__BB0_12;
	mul.wide.s32 	%rd54, %r146, 4;
	add.s64 	%rd55, %rd3, %rd54;
	ld.global.u32 	%r101, [%rd55];
	mad.lo.s32 	%r102, %r101, %r65, %r2;
	add.s64 	%rd56, %rd2, %rd54;
	ld.global.f32 	%f101, [%rd56];
	mul.wide.s32 	%rd57, %r102, 4;
	add.s64 	%rd58, %rd1, %rd57;
	ld.global.f32 	%f102, [%rd58];
	fma.rn.f32 	%f103, %f101, %f102, %f137;
	ld.global.u32 	%r103, [%rd55+4];
	mad.lo.s32 	%r104, %r103, %r65, %r2;
	ld.global.f32 	%f104, [%rd56+4];
	mul.wide.s32 	%rd59, %r104, 4;
	add.s64 	%rd60, %rd1, %rd59;
	ld.global.f32 	%f105, [%rd60];
	fma.rn.f32 	%f137, %f104, %f105, %f103;
	add.s32 	%r146, %r146, 2;
$L__BB0_12:
	and.b32  	%r105, %r5, 1;
	setp.eq.b32 	%p10, %r105, 1;
	not.pred 	%p11, %p10;
	@%p11 bra 	$L__BB0_14;
	mul.wide.s32 	%rd61, %r146, 4;
	add.s64 	%rd62, %rd3, %rd61;
	ld.global.u32 	%r106, [%rd62];
	mad.lo.s32 	%r107, %r106, %r65, %r2;
	add.s64 	%rd63, %rd2, %rd61;
	ld.global.f32 	%f106, [%rd63];
	mul.wide.s32 	%rd64, %r107, 4;
	add.s64 	%rd65, %rd1, %rd64;
	ld.global.f32 	%f107, [%rd65];
	fma.rn.f32 	%f137, %f106, %f107, %f137;
$L__BB0_14:
	mad.lo.s32 	%r108, %r65, %r1, %r2;
	mul.wide.s32 	%rd66, %r108, 4;
	add.s64 	%rd67, %rd4, %rd66;
	st.global.f32 	[%rd67], %f137;
	bra.uni 	$L__BB0_59;
$L__BB0_15:
	setp.ge.s32 	%p12, %r146, %r4;
	mov.f32 	%f156, 0f00000000;
	@%p12 bra 	$L__BB0_57;
	sub.s32 	%r8, %r4, %r146;
	and.b32  	%r9, %r8, 7;
	sub.s32 	%r110, %r146, %r4;
	setp.gt.u32 	%p13, %r110, -8;
	mov.b32 	%r138, 0;
	mov.f32 	%f156, 0f00000000;
	@%p13 bra 	$L__BB0_35;
	and.b32  	%r112, %r8, -8;
	neg.s32 	%r135, %r112;
	add.s64 	%rd7, %rd3, 16;
	add.s64 	%rd8, %rd2, 16;
	mov.b32 	%r138, 0;
	mov.f32 	%f156, 0f00000000;
$L__BB0_18:
	.pragma "nounroll";
	setp.ge.s32 	%p14, %r2, %r65;
	mul.wide.s32 	%rd9, %r146, 4;
	add.s64 	%rd10, %rd7, %rd9;
	@%p14 bra 	$L__BB0_20;
	ld.global.u32 	%r113, [%rd10+-16];
	mad.lo.s32 	%r138, %r113, %r65, %r2;
$L__BB0_20:
	add.s64 	%rd11, %rd8, %rd9;
	ld.global.f32 	%f112, [%rd11+-16];
	mul.wide.s32 	%rd68, %r138, 4;
	add.s64 	%rd69, %rd1, %rd68;
	ld.global.f32 	%f140, [%rd69];
	fma.rn.f32 	%f15, %f112, %f140, %f156;
	@%p14 bra 	$L__BB0_22;
	ld.global.u32 	%r114, [%rd10+-12];
	mad.lo.s32 	%r138, %r114, %r65, %r2;
	mul.wide.s32 	%rd70, %r138, 4;
	add.s64 	%rd71, %rd1, %rd70;
	ld.global.f32 	%f140, [%rd71];
$L__BB0_22:
	ld.global.f32 	%f113, [%rd11+-12];
	fma.rn.f32 	%f18, %f113, %f140, %f15;
	@%p14 bra 	$L__BB0_24;
	ld.global.u32 	%r115, [%rd10+-8];
	mad.lo.s32 	%r138, %r115, %r65, %r2;
	mul.wide.s32 	%rd72, %r138, 4;
	add.s64 	%rd73, %rd1, %rd72;
	ld.global.f32 	%f140, [%rd73];
$L__BB0_24:
	ld.global.f32 	%f114, [%rd11+-8];
	fma.rn.f32 	%f21, %f114, %f140, %f18;
	@%p14 bra 	$L__BB0_26;
	ld.global.u32 	%r116, [%rd10+-4];
	mad.lo.s32 	%r138, %r116, %r65, %r2;
	mul.wide.s32 	%rd74, %r138, 4;
	add.s64 	%rd75, %rd1, %rd74;
	ld.global.f32 	%f140, [%rd75];
$L__BB0_26:
	ld.global.f32 	%f115, [%rd11+-4];
	fma.rn.f32 	%f24, %f115, %f140, %f21;
	@%p14 bra 	$L__BB0_28;
	ld.global.u32 	%r117, [%rd10];
	mad.lo.s32 	%r138, %r117, %r65, %r2;
	mul.wide.s32 	%rd76, %r138, 4;
	add.s64 	%rd77, %rd1, %rd76;
	ld.global.f32 	%f140, [%rd77];
$L__BB0_28:
	ld.global.f32 	%f116, [%rd11];
	fma.rn.f32 	%f27, %f116, %f140, %f24;
	@%p14 bra 	$L__BB0_30;
	ld.global.u32 	%r118, [%rd10+4];
	mad.lo.s32 	%r138, %r118, %r65, %r2;
	mul.wide.s32 	%rd78, %r138, 4;
	add.s64 	%rd79, %rd1, %rd78;
	ld.global.f32 	%f140, [%rd79];
$L__BB0_30:
	ld.global.f32 	%f117, [%rd11+4];
	fma.rn.f32 	%f30, %f117, %f140, %f27;
	@%p14 bra 	$L__BB0_32;
	ld.global.u32 	%r119, [%rd10+8];
	mad.lo.s32 	%r138, %r119, %r65, %r2;
	mul.wide.s32 	%rd80, %r138, 4;
	add.s64 	%rd81, %rd1, %rd80;
	ld.global.f32 	%f140, [%rd81];
$L__BB0_32:
	ld.global.f32 	%f118, [%rd11+8];
	fma.rn.f32 	%f33, %f118, %f140, %f30;
	@%p14 bra 	$L__BB0_34;
	ld.global.u32 	%r120, [%rd10+12];
	mad.lo.s32 	%r138, %r120, %r65, %r2;
	mul.wide.s32 	%rd82, %r138, 4;
	add.s64 	%rd83, %rd1, %rd82;
	ld.global.f32 	%f140, [%rd83];
$L__BB0_34:
	ld.global.f32 	%f119, [%rd11+12];
	fma.rn.f32 	%f156, %f119, %f140, %f33;
	add.s32 	%r146, %r146, 8;
	add.s32 	%r135, %r135, 8;
	setp.ne.s32 	%p22, %r135, 0;
	@%p22 bra 	$L__BB0_18;
$L__BB0_35:
	setp.eq.s32 	%p23, %r9, 0;
	@%p23 bra 	$L__BB0_57;
	and.b32  	%r44, %r8, 3;
	setp.lt.u32 	%p24, %r9, 4;
	@%p24 bra 	$L__BB0_46;
	setp.ge.s32 	%p25, %r2, %r65;
	mul.wide.s32 	%rd84, %r146, 4;
	add.s64 	%rd12, %rd3, %rd84;
	@%p25 bra 	$L__BB0_39;
	ld.global.u32 	%r121, [%rd12];
	mad.lo.s32 	%r138, %r121, %r65, %r2;
$L__BB0_39:
	setp.ge.s32 	%p26, %r2, %r65;
	add.s64 	%rd13, %rd2, %rd84;
	ld.global.f32 	%f121, [%rd13];
	mul.wide.s32 	%rd86, %r138, 4;
	add.s64 	%rd87, %rd1, %rd86;
	ld.global.f32 	%f149, [%rd87];
	fma.rn.f32 	%f40, %f121, %f149, %f156;
	@%p26 bra 	$L__BB0_41;
	ld.global.u32 	%r122, [%rd12+4];
	mad.lo.s32 	%r138, %r122, %r65, %r2;
	mul.wide.s32 	%rd88, %r138, 4;
	add.s64 	%rd89, %rd1, %rd88;
	ld.global.f32 	%f149, [%rd89];
$L__BB0_41:
	setp.ge.s32 	%p27, %r2, %r65;
	ld.global.f32 	%f122, [%rd13+4];
	fma.rn.f32 	%f43, %f122, %f149, %f40;
	@%p27 bra 	$L__BB0_43;
	ld.global.u32 	%r123, [%rd12+8];
	mad.lo.s32 	%r138, %r123, %r65, %r2;
	mul.wide.s32 	%rd90, %r138, 4;
	add.s64 	%rd91, %rd1, %rd90;
	ld.global.f32 	%f149, [%rd91];
$L__BB0_43:
	setp.ge.s32 	%p28, %r2, %r65;
	ld.global.f32 	%f123, [%rd13+8];
	fma.rn.f32 	%f46, %f123, %f149, %f43;
	@%p28 bra 	$L__BB0_45;
	ld.global.u32 	%r124, [%rd12+12];
	mad.lo.s32 	%r138, %r124, %r65, %r2;
	mul.wide.s32 	%rd92, %r138, 4;
	add.s64 	%rd93, %rd1, %rd92;
	ld.global.f32 	%f149, [%rd93];
$L__BB0_45:
	ld.global.f32 	%f124, [%rd13+12];
	fma.rn.f32 	%f156, %f124, %f149, %f46;
	add.s32 	%r146, %r146, 4;
$L__BB0_46:
	setp.eq.s32 	%p29, %r44, 0;
	@%p29 bra 	$L__BB0_57;
	setp.eq.s32 	%p30, %r44, 1;
	@%p30 bra 	$L__BB0_53;
	setp.ge.s32 	%p31, %r2, %r65;
	mul.wide.s32 	%rd94, %r146, 4;
	add.s64 	%rd14, %rd3, %rd94;
	@%p31 bra 	$L__BB0_50;
	ld.global.u32 	%r125, [%rd14];
	mad.lo.s32 	%r138, %r125, %r65, %r2;
$L__BB0_50:
	setp.ge.s32 	%p32, %r2, %r65;
	add.s64 	%rd15, %rd2, %rd94;
	ld.global.f32 	%f126, [%rd15];
	mul.wide.s32 	%rd96, %r138, 4;
	add.s64 	%rd97, %rd1, %rd96;
	ld.global.f32 	%f153, [%rd97];
	fma.rn.f32 	%f53, %f126, %f153, %f156;
	@%p32 bra 	$L__BB0_52;
	ld.global.u32 	%r126, [%rd14+4];
	mad.lo.s32 	%r138, %r126, %r65, %r2;
	mul.wide.s32 	%rd98, %r138, 4;
	add.s64 	%rd99, %rd1, %rd98;
	ld.global.f32 	%f153, [%rd99];
$L__BB0_52:
	ld.global.f32 	%f127, [%rd15+4];
	fma.rn.f32 	%f156, %f127, %f153, %f53;
	add.s32 	%r146, %r146, 2;
$L__BB0_53:
	and.b32  	%r127, %r8, 1;
	setp.eq.b32 	%p33, %r127, 1;
	not.pred 	%p34, %p33;
	@%p34 bra 	$L__BB0_57;
	setp.ge.s32 	%p35, %r2, %r65;
	@%p35 bra 	$L__BB0_56;
	mul.wide.s32 	%rd100, %r146, 4;
	add.s64 	%rd101, %rd3, %rd100;
	ld.global.u32 	%r128, [%rd101];
	mad.lo.s32 	%r138, %r128, %r65, %r2;
$L__BB0_56:
	mul.wide.s32 	%rd102, %r146, 4;
	add.s64 	%rd103, %rd2, %rd102;
	ld.global.f32 	%f128, [%rd103];
	mul.wide.s32 	%rd104, %r138, 4;
	add.s64 	%rd105, %rd1, %rd104;
	ld.global.f32 	%f129, [%rd105];
	fma.rn.f32 	%f156, %f128, %f129, %f156;
$L__BB0_57:
	setp.ge.s32 	%p36, %r2, %r65;
	@%p36 bra 	$L__BB0_59;
	mad.lo.s32 	%r129, %r65, %r1, %r2;
	mul.wide.s32 	%rd106, %r129, 4;
	add.s64 	%rd107, %rd4, %rd106;
	st.global.f32 	[%rd107], %f156;
$L__BB0_59:
	ret;

}


// ===== COMPILED SASS (sm_100) =====

	.target	sm_100

	.elftype	@"ET_EXEC"


//--------------------- .note.nv.tkinfo           --------------------------
	.section	.note.nv.tkinfo,"",@"SHT_NOTE"
	.sectionflags	@"SHF_NOTE_NV_TKINFO"
	.tkinfo
        /*0018*/ 	.word	0x00000002
        /*0030*/ 	.string	""
        /*0030*/ 	.string	"ptxas"
        /*0030*/ 	.string	"Cuda compilation tools, release 13.0, V13.0.88"
        /*0030*/ 	.string	"Build cuda_13.0.r13.0/compiler.36424714_0"
        /*0030*/ 	.string	"-arch sm_100 -m 64 "



//--------------------- .note.nv.cuinfo           --------------------------
	.section	.note.nv.cuinfo,"",@"SHT_NOTE"
	.sectionflags	@"SHF_NOTE_NV_CUINFO"
        /*0018*/ 	.short	0x0002
        /*001a*/ 	.short	0x0064
        /*001c*/ 	.short	0x0082
	.zero		2


//--------------------- .nv.info                  --------------------------
	.section	.nv.info,"",@"SHT_CUDA_INFO"
	.align	4


	//----- nvinfo : EIATTR_REGCOUNT
	.align		4
        /*0000*/ 	.byte	0x04, 0x2f
        /*0002*/ 	.short	(.L_1 - .L_0)
	.align		4
.L_0:
        /*0004*/ 	.word	index@(_Z10spmm_test0IfEviiPiS0_PT_S2_S2_)
        /*0008*/ 	.word	0x00000020


	//----- nvinfo : EIATTR_FRAME_SIZE
	.align		4
.L_1:
        /*000c*/ 	.byte	0x04, 0x11
        /*000e*/ 	.short	(.L_3 - .L_2)
	.align		4
.L_2:
        /*0010*/ 	.word	index@(_Z10spmm_test0IfEviiPiS0_PT_S2_S2_)
        /*0014*/ 	.word	0x00000000


	//----- nvinfo : EIATTR_MIN_STACK_SIZE
	.align		4
.L_3:
        /*0018*/ 	.byte	0x04, 0x12
        /*001a*/ 	.short	(.L_5 - .L_4)
	.align		4
.L_4:
        /*001c*/ 	.word	index@(_Z10spmm_test0IfEviiPiS0_PT_S2_S2_)
        /*0020*/ 	.word	0x00000000
.L_5:


//--------------------- .nv.compat                --------------------------
	.section	.nv.compat,"",@"SHT_CUDA_COMPAT_INFO"
	.align	4
        /*0000*/ 	.byte	0x02, 0x09, 0x00, 0x00, 0x02, 0x02, 0x01, 0x00, 0x02, 0x05, 0x05, 0x00, 0x03, 0x07, 0x01, 0x01
        /*0010*/ 	.byte	0x02, 0x03, 0x00, 0x00, 0x02, 0x06, 0x01, 0x00, 0x04, 0x0b, 0x08, 0x00, 0x09, 0x00, 0x00, 0x00
        /*0020*/ 	.byte	0x00, 0x00, 0x00, 0x00


//--------------------- .nv.info._Z10spmm_test0IfEviiPiS0_PT_S2_S2_ --------------------------
	.section	.nv.info._Z10spmm_test0IfEviiPiS0_PT_S2_S2_,"",@"SHT_CUDA_INFO"
	.sectionflags	@""
	.align	4


	//----- nvinfo : EIATTR_CUDA_API_VERSION
	.align		4
        /*0000*/ 	.byte	0x04, 0x37
        /*0002*/ 	.short	(.L_7 - .L_6)
.L_6:
        /*0004*/ 	.word	0x00000082


	//----- nvinfo : EIATTR_KPARAM_INFO
	.align		4
.L_7:
        /*0008*/ 	.byte	0x04, 0x17
        /*000a*/ 	.short	(.L_9 - .L_8)
.L_8:
        /*000c*/ 	.word	0x00000000
        /*0010*/ 	.short	0x0006
        /*0012*/ 	.short	0x0028
        /*0014*/ 	.byte	0x00, 0xf5, 0x21, 0x00


	//----- nvinfo : EIATTR_KPARAM_INFO
	.align		4
.L_9:
        /*0018*/ 	.byte	0x04, 0x17
        /*001a*/ 	.short	(.L_11 - .L_10)
.L_10:
        /*001c*/ 	.word	0x00000000
        /*0020*/ 	.short	0x0005
        /*0022*/ 	.short	0x0020
        /*0024*/ 	.byte	0x00, 0xf5, 0x21, 0x00


	//----- nvinfo : EIATTR_KPARAM_INFO
	.align		4
.L_11:
        /*0028*/ 	.byte	0x04, 0x17
        /*002a*/ 	.short	(.L_13 - .L_12)
.L_12:
        /*002c*/ 	.word	0x00000000
        /*0030*/ 	.short	0x0004
        /*0032*/ 	.short	0x0018
        /*0034*/ 	.byte	0x00, 0xf5, 0x21, 0x00


	//----- nvinfo : EIATTR_KPARAM_INFO
	.align		4
.L_13:
        /*0038*/ 	.byte	0x04, 0x17
        /*003a*/ 	.short	(.L_15 - .L_14)
.L_14:
        /*003c*/ 	.word	0x00000000
        /*0040*/ 	.short	0x0003
        /*0042*/ 	.short	0x0010
        /*0044*/ 	.byte	0x00, 0xf5, 0x21, 0x00


	//----- nvinfo : EIATTR_KPARAM_INFO
	.align		4
.L_15:
        /*0048*/ 	.byte	0x04, 0x17
        /*004a*/ 	.short	(.L_17 - .L_16)
.L_16:
        /*004c*/ 	.word	0x00000000
        /*0050*/ 	.short	0x0002
        /*0052*/ 	.short	0x0008
        /*0054*/ 	.byte	0x00, 0xf5, 0x21, 0x00


	//----- nvinfo : EIATTR_KPARAM_INFO
	.align		4
.L_17:
        /*0058*/ 	.byte	0x04, 0x17
        /*005a*/ 	.short	(.L_19 - .L_18)
.L_18:
        /*005c*/ 	.word	0x00000000
        /*0060*/ 	.short	0x0001
        /*0062*/ 	.short	0x0004
        /*0064*/ 	.byte	0x00, 0xf0, 0x11, 0x00


	//----- nvinfo : EIATTR_KPARAM_INFO
	.align		4
.L_19:
        /*0068*/ 	.byte	0x04, 0x17
        /*006a*/ 	.short	(.L_21 - .L_20)
.L_20:
        /*006c*/ 	.word	0x00000000
        /*0070*/ 	.short	0x0000
        /*0072*/ 	.short	0x0000
        /*0074*/ 	.byte	0x00, 0xf0, 0x11, 0x00


	//----- nvinfo : EIATTR_SPARSE_MMA_MASK
	.align		4
.L_21:
        /*0078*/ 	.byte	0x03, 0x50
        /*007a*/ 	.short	0x0000


	//----- nvinfo : EIATTR_MAXREG_COUNT
	.align		4
        /*007c*/ 	.byte	0x03, 0x1b
        /*007e*/ 	.short	0x00ff


	//----- nvinfo : EIATTR_MERCURY_ISA_VERSION
	.align		4
        /*0080*/ 	.byte	0x03, 0x5f
        /*0082*/ 	.short	0x0101


	//----- nvinfo : EIATTR_VRC_CTA_INIT_COUNT
	.align		4
        /*0084*/ 	.byte	0x02, 0x4a
	.zero		1
	.zero		1


	//----- nvinfo : EIATTR_EXIT_INSTR_OFFSETS
	.align		4
        /*0088*/ 	.byte	0x04, 0x1c
        /*008a*/ 	.short	(.L_23 - .L_22)


	//   ....[0]....
.L_22:
        /*008c*/ 	.word	0x00000070


	//   ....[1]....
        /*0090*/ 	.word	0x00000b10


	//   ....[2]....
        /*0094*/ 	.word	0x000015e0


	//   ....[3]....
        /*0098*/ 	.word	0x00001630


	//----- nvinfo : EIATTR_CRS_STACK_SIZE
	.align		4
.L_23:
        /*009c*/ 	.byte	0x04, 0x1e
        /*009e*/ 	.short	(.L_25 - .L_24)
.L_24:
        /*00a0*/ 	.word	0x00000000


	//----- nvinfo : EIATTR_CBANK_PARAM_SIZE
	.align		4
.L_25:
        /*00a4*/ 	.byte	0x03, 0x19
        /*00a6*/ 	.short	0x0030


	//----- nvinfo : EIATTR_PARAM_CBANK
	.align		4
        /*00a8*/ 	.byte	0x04, 0x0a
        /*00aa*/ 	.short	(.L_27 - .L_26)
	.align		4
.L_26:
        /*00ac*/ 	.word	index@(.nv.constant0._Z10spmm_test0IfEviiPiS0_PT_S2_S2_)
        /*00b0*/ 	.short	0x0380
        /*00b2*/ 	.short	0x0030


	//----- nvinfo : EIATTR_SW_WAR
	.align		4
.L_27:
        /*00b4*/ 	.byte	0x04, 0x36
        /*00b6*/ 	.short	(.L_29 - .L_28)
.L_28:
        /*00b8*/ 	.word	0x00000008
.L_29:


//--------------------- .nv.callgraph             --------------------------
	.section	.nv.callgraph,"",@"SHT_CUDA_CALLGRAPH"
	.align	4
	.sectionentsize	8
	.align		4
        /*0000*/ 	.word	0x00000000
	.align		4
        /*0004*/ 	.word	0xffffffff
	.align		4
        /*0008*/ 	.word	0x00000000
	.align		4
        /*000c*/ 	.word	0xfffffffe
	.align		4
        /*0010*/ 	.word	0x00000000
	.align		4
        /*0014*/ 	.word	0xfffffffd
	.align		4
        /*0018*/ 	.word	0x00000000
	.align		4
        /*001c*/ 	.word	0xfffffffc


//--------------------- .text._Z10spmm_test0IfEviiPiS0_PT_S2_S2_ --------------------------
	.section	.text._Z10spmm_test0IfEviiPiS0_PT_S2_S2_,"ax",@progbits
	.align	128
        .global         _Z10spmm_test0IfEviiPiS0_PT_S2_S2_
        .type           _Z10spmm_test0IfEviiPiS0_PT_S2_S2_,@function
        .size           _Z10spmm_test0IfEviiPiS0_PT_S2_S2_,(.L_x_18 - _Z10spmm_test0IfEviiPiS0_PT_S2_S2_)
        .other          _Z10spmm_test0IfEviiPiS0_PT_S2_S2_,@"STO_CUDA_ENTRY STV_DEFAULT"
_Z10spmm_test0IfEviiPiS0_PT_S2_S2_:
.text._Z10spmm_test0IfEviiPiS0_PT_S2_S2_:
[----:B------:R-:W-:Y:S01]  /*0000*/  LDC R1, c[0x0][0x37c] ;  /* 0x0000df00ff017b82 */ /* 0x000fe20000000800 */
[----:B------:R-:W0:Y:S01]  /*0010*/  S2R R2, SR_CTAID.X ;  /* 0x0000000000027919 */ /* 0x000e220000002500 */
[----:B------:R-:W0:Y:S01]  /*0020*/  LDCU UR4, c[0x0][0x364] ;  /* 0x00006c80ff0477ac */ /* 0x000e220008000800 */
[----:B------:R-:W0:Y:S01]  /*0030*/  S2R R3, SR_TID.Y ;  /* 0x0000000000037919 */ /* 0x000e220000002200 */
[----:B------:R-:W1:Y:S01]  /*0040*/  LDCU UR5, c[0x0][0x380] ;  /* 0x00007000ff0577ac */ /* 0x000e620008000800 */
[----:B0-----:R-:W-:-:S05]  /*0050*/  IMAD R2, R2, UR4, R3 ;  /* 0x0000000402027c24 */ /* 0x001fca000f8e0203 */
[----:B-1----:R-:W-:-:S13]  /*0060*/  ISETP.GE.AND P0, PT, R2, UR5, PT ;  /* 0x0000000502007c0c */ /* 0x002fda000bf06270 */
[----:B------:R-:W-:Y:S05]  /*0070*/  @P0 EXIT ;  /* 0x000000000000094d */ /* 0x000fea0003800000 */
[----:B------:R-:W0:Y:S01]  /*0080*/  LDC.64 R6, c[0x0][0x388] ;  /* 0x0000e200ff067b82 */ /* 0x000e220000000a00 */
[----:B------:R-:W1:Y:S01]  /*0090*/  LDCU.64 UR6, c[0x0][0x358] ;  /* 0x00006b00ff0677ac */ /* 0x000e620008000a00 */
[----:B0-----:R-:W-:-:S05]  /*00a0*/  IMAD.WIDE R6, R2, 0x4, R6 ;  /* 0x0000000402067825 */ /* 0x001fca00078e0206 */
[----:B-1----:R0:W5:Y:S04]  /*00b0*/  LDG.E R3, desc[UR6][R6.64] ;  /* 0x0000000606037981 */ /* 0x002168000c1e1900 */
[----:B------:R0:W5:Y:S01]  /*00c0*/  LDG.E R8, desc[UR6][R6.64+0x4] ;  /* 0x0000040606087981 */ /* 0x000162000c1e1900 */
[----:B------:R-:W1:Y:S01]  /*00d0*/  LDCU UR4, c[0x0][0x374] ;  /* 0x00006e80ff0477ac */ /* 0x000e620008000800 */
[----:B------:R-:W2:Y:S01]  /*00e0*/  S2R R5, SR_CTAID.Y ;  /* 0x0000000000057919 */ /* 0x000ea20000002600 */
[----:B------:R-:W3:Y:S01]  /*00f0*/  S2R R0, SR_TID.X ;  /* 0x0000000000007919 */ /* 0x000ee20000002100 */
[----:B-1----:R-:W-:-:S06]  /*0100*/  UIADD3 UR4, UPT, UPT, UR4, -0x1, URZ ;  /* 0xffffffff04047890 */ /* 0x002fcc000fffe0ff */
[C---:B--2---:R-:W-:Y:S02]  /*0110*/  ISETP.NE.AND P0, PT, R5.reuse, UR4, PT ;  /* 0x0000000405007c0c */ /* 0x044fe4000bf05270 */
[----:B---3--:R-:W-:-:S11]  /*0120*/  LEA R5, R5, R0, 0x5 ;  /* 0x0000000005057211 */ /* 0x008fd600078e28ff */
[----:B0-----:R-:W-:Y:S05]  /*0130*/  @!P0 BRA `(.L_x_0) ;  /* 0x0000000800788947 */ /* 0x001fea0003800000 */
[----:B-----5:R-:W-:Y:S01]  /*0140*/  ISETP.GE.AND P0, PT, R3, R8, PT ;  /* 0x000000080300720c */ /* 0x020fe20003f06270 */
[----:B------:R-:W0:Y:S01]  /*0150*/  LDCU UR4, c[0x0][0x384] ;  /* 0x00007080ff0477ac */ /* 0x000e220008000800 */
[----:B------:R-:W-:Y:S01]  /*0160*/  BSSY.RECONVERGENT B0, `(.L_x_1) ;  /* 0x0000095000007945 */ /* 0x000fe20003800200 */
[----:B------:R-:W-:-:S10]  /*0170*/  HFMA2 R7, -RZ, RZ, 0, 0 ;  /* 0x00000000ff077431 */ /* 0x000fd400000001ff */
[----:B------:R-:W-:Y:S05]  /*0180*/  @P0 BRA `(.L_x_2) ;  /* 0x0000000800480947 */ /* 0x000fea0003800000 */
[CC--:B------:R-:W-:Y:S01]  /*0190*/  IADD3 R4, PT, PT, R8.reuse, -R3.reuse, RZ ;  /* 0x8000000308047210 */ /* 0x0c0fe20007ffe0ff */
[----:B------:R-:W-:Y:S01]  /*01a0*/  BSSY.RECONVERGENT B1, `(.L_x_3) ;  /* 0x0000047000017945 */ /* 0x000fe20003800200 */
[----:B------:R-:W-:Y:S02]  /*01b0*/  IADD3 R8, PT, PT, -R8, R3, RZ ;  /* 0x0000000308087210 */ /* 0x000fe40007ffe1ff */
[----:B------:R-:W-:Y:S02]  /*01c0*/  LOP3.LUT R6, R4, 0x7, RZ, 0xc0, !PT ;  /* 0x0000000704067812 */ /* 0x000fe400078ec0ff */
[----:B------:R-:W-:Y:S02]  /*01d0*/  ISETP.GT.U32.AND P1, PT, R8, -0x8, PT ;  /* 0xfffffff80800780c */ /* 0x000fe40003f24070 */
[----:B------:R-:W-:Y:S02]  /*01e0*/  ISETP.NE.AND P0, PT, R6, RZ, PT ;  /* 0x000000ff0600720c */ /* 0x000fe40003f05270 */
[----:B------:R-:W-:-:S09]  /*01f0*/  MOV R7, RZ ;  /* 0x000000ff00077202 */ /* 0x000fd20000000f00 */
[----:B------:R-:W-:Y:S05]  /*0200*/  @P1 BRA `(.L_x_4) ;  /* 0x0000000400001947 */ /* 0x000fea0003800000 */
[----:B------:R-:W1:Y:S01]  /*0210*/  LDC.64 R10, c[0x0][0x390] ;  /* 0x0000e400ff0a7b82 */ /* 0x000e620000000a00 */
[----:B------:R-:W-:Y:S02]  /*0220*/  LOP3.LUT R0, R4, 0xfffffff8, RZ, 0xc0, !PT ;  /* 0xfffffff804007812 */ /* 0x000fe400078ec0ff */
[----:B------:R-:W-:Y:S02]  /*0230*/  MOV R7, RZ ;  /* 0x000000ff00077202 */ /* 0x000fe40000000f00 */
[----:B------:R-:W-:-:S03]  /*0240*/  IADD3 R0, PT, PT, -R0, RZ, RZ ;  /* 0x000000ff00007210 */ /* 0x000fc60007ffe1ff */
[----:B------:R-:W2:Y:S01]  /*0250*/  LDC.64 R12, c[0x0][0x398] ;  /* 0x0000e600ff0c7b82 */ /* 0x000ea20000000a00 */
[----:B-1----:R-:W-:-:S04]  /*0260*/  IADD3 R10, P1, PT, R10, 0x10, RZ ;  /* 0x000000100a0a7810 */ /* 0x002fc80007f3e0ff */
[----:B------:R-:W-:Y:S02]  /*0270*/  IADD3.X R11, PT, PT, RZ, R11, RZ, P1, !PT ;  /* 0x0000000bff0b7210 */ /* 0x000fe40000ffe4ff */
[----:B--2---:R-:W-:-:S04]  /*0280*/  IADD3 R12, P2, PT, R12, 0x10, RZ ;  /* 0x000000100c0c7810 */ /* 0x004fc80007f5e0ff */
[----:B------:R-:W-:-:S09]  /*0290*/  IADD3.X R13, PT, PT, RZ, R13, RZ, P2, !PT ;  /* 0x0000000dff0d7210 */ /* 0x000fd200017fe4ff */
.L_x_5:
[C---:B------:R-:W-:Y:S01]  /*02a0*/  IMAD.WIDE R26, R3.reuse, 0x4, R10 ;  /* 0x00000004031a7825 */ /* 0x040fe200078e020a */
[----:B------:R-:W1:Y:S04]  /*02b0*/  LDC.64 R16, c[0x0][0x3a0] ;  /* 0x0000e800ff107b82 */ /* 0x000e680000000a00 */
[----:B------:R-:W0:Y:S04]  /*02c0*/  LDG.E R8, desc[UR6][R26.64+-0x10] ;  /* 0xfffff0061a087981 */ /* 0x000e28000c1e1900 */
[----:B------:R-:W2:Y:S01]  /*02d0*/  LDG.E R18, desc[UR6][R26.64+-0xc] ;  /* 0xfffff4061a127981 */ /* 0x000ea2000c1e1900 */
[----:B------:R-:W-:-:S03]  /*02e0*/  IMAD.WIDE R14, R3, 0x4, R12 ;  /* 0x00000004030e7825 */ /* 0x000fc600078e020c */
[----:B------:R-:W3:Y:S04]  /*02f0*/  LDG.E R29, desc[UR6][R26.64+-0x8] ;  /* 0xfffff8061a1d7981 */ /* 0x000ee8000c1e1900 */
[----:B------:R-:W4:Y:S04]  /*0300*/  LDG.E R20, desc[UR6][R14.64+-0x10] ;  /* 0xfffff0060e147981 */ /* 0x000f28000c1e1900 */
[----:B------:R-:W5:Y:S04]  /*0310*/  LDG.E R25, desc[UR6][R14.64+-0xc] ;  /* 0xfffff4060e197981 */ /* 0x000f68000c1e1900 */
[----:B------:R-:W4:Y:S04]  /*0320*/  LDG.E R23, desc[UR6][R26.64+-0x4] ;  /* 0xfffffc061a177981 */ /* 0x000f28000c1e1900 */
[----:B------:R-:W5:Y:S04]  /*0330*/  LDG.E R21, desc[UR6][R26.64] ;  /* 0x000000061a157981 */ /* 0x000f68000c1e1900 */
[----:B------:R-:W5:Y:S04]  /*0340*/  LDG.E R24, desc[UR6][R26.64+0x4] ;  /* 0x000004061a187981 */ /* 0x000f68000c1e1900 */
[----:B------:R-:W5:Y:S04]  /*0350*/  LDG.E R22, desc[UR6][R26.64+0x8] ;  /* 0x000008061a167981 */ /* 0x000f68000c1e1900 */
[----:B------:R-:W5:Y:S04]  /*0360*/  LDG.E R28, desc[UR6][R26.64+0xc] ;  /* 0x00000c061a1c7981 */ /* 0x000f68000c1e1900 */
[----:B------:R-:W5:Y:S04]  /*0370*/  LDG.E R27, desc[UR6][R14.64+0x4] ;  /* 0x000004060e1b7981 */ /* 0x000f68000c1e1900 */
[----:B------:R-:W5:Y:S01]  /*0380*/  LDG.E R26, desc[UR6][R14.64+0x8] ;  /* 0x000008060e1a7981 */ /* 0x000f62000c1e1900 */
[----:B0-----:R-:W-:-:S02]  /*0390*/  IMAD R19, R8, UR4, R5 ;  /* 0x0000000408137c24 */ /* 0x001fc4000f8e0205 */
[----:B--2---:R-:W-:Y:S02]  /*03a0*/  IMAD R9, R18, UR4, R5 ;  /* 0x0000000412097c24 */ /* 0x004fe4000f8e0205 */
[----:B-1----:R-:W-:-:S04]  /*03b0*/  IMAD.WIDE R18, R19, 0x4, R16 ;  /* 0x0000000413127825 */ /* 0x002fc800078e0210 */
[----:B------:R-:W-:Y:S02]  /*03c0*/  IMAD.WIDE R8, R9, 0x4, R16 ;  /* 0x0000000409087825 */ /* 0x000fe400078e0210 */
[----:B------:R-:W2:Y:S04]  /*03d0*/  LDG.E R18, desc[UR6][R18.64] ;  /* 0x0000000612127981 */ /* 0x000ea8000c1e1900 */
[----:B------:R4:W2:Y:S01]  /*03e0*/  LDG.E R8, desc[UR6][R8.64] ;  /* 0x0000000608087981 */ /* 0x0008a2000c1e1900 */
[--C-:B---3--:R-:W-:Y:S02]  /*03f0*/  IMAD R29, R29, UR4, R5.reuse ;  /* 0x000000041d1d7c24 */ /* 0x108fe4000f8e0205 */
[--C-:B----4-:R-:W-:Y:S02]  /*0400*/  IMAD R9, R23, UR4, R5.reuse ;  /* 0x0000000417097c24 */ /* 0x110fe4000f8e0205 */
[----:B-----5:R-:W-:-:S02]  /*0410*/  IMAD R19, R24, UR4, R5 ;  /* 0x0000000418137c24 */ /* 0x020fc4000f8e0205 */
[--C-:B------:R-:W-:Y:S02]  /*0420*/  IMAD R23, R22, UR4, R5.reuse ;  /* 0x0000000416177c24 */ /* 0x100fe4000f8e0205 */
[----:B------:R-:W-:Y:S02]  /*0430*/  IMAD R28, R28, UR4, R5 ;  /* 0x000000041c1c7c24 */ /* 0x000fe4000f8e0205 */
[----:B------:R-:W-:-:S06]  /*0440*/  IMAD.WIDE R22, R23, 0x4, R16 ;  /* 0x0000000417167825 */ /* 0x000fcc00078e0210 */
[----:B------:R-:W3:Y:S01]  /*0450*/  LDG.E R22, desc[UR6][R22.64] ;  /* 0x0000000616167981 */ /* 0x000ee2000c1e1900 */
[----:B--2---:R-:W-:-:S04]  /*0460*/  FFMA R7, R20, R18, R7 ;  /* 0x0000001214077223 */ /* 0x004fc80000000007 */
[----:B------:R-:W-:Y:S01]  /*0470*/  FFMA R7, R25, R8, R7 ;  /* 0x0000000819077223 */ /* 0x000fe20000000007 */
[----:B------:R-:W-:Y:S02]  /*0480*/  IMAD R25, R21, UR4, R5 ;  /* 0x0000000415197c24 */ /* 0x000fe4000f8e0205 */
[--C-:B------:R-:W-:Y:S02]  /*0490*/  IMAD.WIDE R20, R29, 0x4, R16.reuse ;  /* 0x000000041d147825 */ /* 0x100fe400078e0210 */
[----:B------:R-:W2:Y:S02]  /*04a0*/  LDG.E R29, desc[UR6][R14.64+0xc] ;  /* 0x00000c060e1d7981 */ /* 0x000ea4000c1e1900 */
[--C-:B------:R-:W-:Y:S02]  /*04b0*/  IMAD.WIDE R8, R9, 0x4, R16.reuse ;  /* 0x0000000409087825 */ /* 0x100fe400078e0210 */
[----:B------:R-:W4:Y:S02]  /*04c0*/  LDG.E R21, desc[UR6][R20.64] ;  /* 0x0000000614157981 */ /* 0x000f24000c1e1900 */
[----:B------:R-:W-:-:S02]  /*04d0*/  IMAD.WIDE R24, R25, 0x4, R16 ;  /* 0x0000000419187825 */ /* 0x000fc400078e0210 */
[----:B------:R-:W5:Y:S04]  /*04e0*/  LDG.E R9, desc[UR6][R8.64] ;  /* 0x0000000608097981 */ /* 0x000f68000c1e1900 */
[----:B------:R-:W4:Y:S01]  /*04f0*/  LDG.E R20, desc[UR6][R14.64+-0x8] ;  /* 0xfffff8060e147981 */ /* 0x000f22000c1e1900 */
[----:B------:R-:W-:-:S03]  /*0500*/  IMAD.WIDE R18, R19, 0x4, R16 ;  /* 0x0000000413127825 */ /* 0x000fc600078e0210 */
[----:B------:R5:W3:Y:S01]  /*0510*/  LDG.E R8, desc[UR6][R24.64] ;  /* 0x0000000618087981 */ /* 0x000ae2000c1e1900 */
[----:B------:R-:W-:-:S03]  /*0520*/  IMAD.WIDE R16, R28, 0x4, R16 ;  /* 0x000000041c107825 */ /* 0x000fc600078e0210 */
[----:B------:R-:W2:Y:S04]  /*0530*/  LDG.E R18, desc[UR6][R18.64] ;  /* 0x0000000612127981 */ /* 0x000ea8000c1e1900 */
[----:B------:R-:W2:Y:S04]  /*0540*/  LDG.E R16, desc[UR6][R16.64] ;  /* 0x0000000610107981 */ /* 0x000ea8000c1e1900 */
[----:B------:R-:W5:Y:S04]  /*0550*/  LDG.E R24, desc[UR6][R14.64+-0x4] ;  /* 0xfffffc060e187981 */ /* 0x000f68000c1e1900 */
[----:B------:R-:W3:Y:S01]  /*0560*/  LDG.E R25, desc[UR6][R14.64] ;  /* 0x000000060e197981 */ /* 0x000ee2000c1e1900 */
[----:B------:R-:W-:-:S04]  /*0570*/  IADD3 R0, PT, PT, R0, 0x8, RZ ;  /* 0x0000000800007810 */ /* 0x000fc80007ffe0ff */
[----:B------:R-:W-:Y:S02]  /*0580*/  ISETP.NE.AND P1, PT, R0, RZ, PT ;  /* 0x000000ff0000720c */ /* 0x000fe40003f25270 */
[----:B------:R-:W-:Y:S01]  /*0590*/  IADD3 R3, PT, PT, R3, 0x8, RZ ;  /* 0x0000000803037810 */ /* 0x000fe20007ffe0ff */
[----:B----4-:R-:W-:-:S04]  /*05a0*/  FFMA R7, R20, R21, R7 ;  /* 0x0000001514077223 */ /* 0x010fc80000000007 */
[----:B-----5:R-:W-:-:S04]  /*05b0*/  FFMA R24, R24, R9, R7 ;  /* 0x0000000918187223 */ /* 0x020fc80000000007 */
[----:B---3--:R-:W-:-:S04]  /*05c0*/  FFMA R8, R25, R8, R24 ;  /* 0x0000000819087223 */ /* 0x008fc80000000018 */
[----:B--2---:R-:W-:-:S04]  /*05d0*/  FFMA R27, R27, R18, R8 ;  /* 0x000000121b1b7223 */ /* 0x004fc80000000008 */
[----:B------:R-:W-:-:S04]  /*05e0*/  FFMA R26, R26, R22, R27 ;  /* 0x000000161a1a7223 */ /* 0x000fc8000000001b */
[----:B------:R-:W-:Y:S01]  /*05f0*/  FFMA R7, R29, R16, R26 ;  /* 0x000000101d077223 */ /* 0x000fe2000000001a */
[----:B------:R-:W-:Y:S06]  /*0600*/  @P1 BRA `(.L_x_5) ;  /* 0xfffffffc00241947 */ /* 0x000fec000383ffff */
.L_x_4:
[----:B0-----:R-:W-:Y:S05]  /*0610*/  BSYNC.RECONVERGENT B1 ;  /* 0x0000000000017941 */ /* 0x001fea0003800200 */
.L_x_3:
[----:B------:R-:W-:Y:S05]  /*0620*/  @!P0 BRA `(.L_x_2) ;  /* 0x0000000400208947 */ /* 0x000fea0003800000 */
[----:B------:R-:W-:Y:S01]  /*0630*/  ISETP.GE.U32.AND P0, PT, R6, 0x4, PT ;  /* 0x000000040600780c */ /* 0x000fe20003f06070 */
[----:B------:R-:W-:Y:S01]  /*0640*/  BSSY.RECONVERGENT B1, `(.L_x_6) ;  /* 0x0000023000017945 */ /* 0x000fe20003800200 */
[----:B------:R-:W-:-:S04]  /*0650*/  LOP3.LUT R0, R4, 0x3, RZ, 0xc0, !PT ;  /* 0x0000000304007812 */ /* 0x000fc800078ec0ff */
[----:B------:R-:W-:-:S07]  /*0660*/  ISETP.NE.AND P1, PT, R0, RZ, PT ;  /* 0x000000ff0000720c */ /* 0x000fce0003f25270 */
[----:B------:R-:W-:Y:S06]  /*0670*/  @!P0 BRA `(.L_x_7) ;  /* 0x00000000007c8947 */ /* 0x000fec0003800000 */
[----:B------:R-:W0:Y:S01]  /*0680*/  LDC.64 R16, c[0x0][0x390] ;  /* 0x0000e400ff107b82 */ /* 0x000e220000000a00 */
[----:B------:R-:W1:Y:S07]  /*0690*/  LDCU UR5, c[0x0][0x384] ;  /* 0x00007080ff0577ac */ /* 0x000e6e0008000800 */
[----:B------:R-:W2:Y:S08]  /*06a0*/  LDC.64 R8, c[0x0][0x3a0] ;  /* 0x0000e800ff087b82 */ /* 0x000eb00000000a00 */
[----:B------:R-:W3:Y:S01]  /*06b0*/  LDC.64 R10, c[0x0][0x398] ;  /* 0x0000e600ff0a7b82 */ /* 0x000ee20000000a00 */
[----:B0-----:R-:W-:-:S05]  /*06c0*/  IMAD.WIDE R16, R3, 0x4, R16 ;  /* 0x0000000403107825 */ /* 0x001fca00078e0210 */
[----:B------:R-:W1:Y:S04]  /*06d0*/  LDG.E R6, desc[UR6][R16.64] ;  /* 0x0000000610067981 */ /* 0x000e68000c1e1900 */
[----:B------:R-:W4:Y:S04]  /*06e0*/  LDG.E R12, desc[UR6][R16.64+0x4] ;  /* 0x00000406100c7981 */ /* 0x000f28000c1e1900 */
[----:B------:R-:W5:Y:S04]  /*06f0*/  LDG.E R14, desc[UR6][R16.64+0x8] ;  /* 0x00000806100e7981 */ /* 0x000f68000c1e1900 */
[----:B------:R0:W5:Y:S01]  /*0700*/  LDG.E R18, desc[UR6][R16.64+0xc] ;  /* 0x00000c0610127981 */ /* 0x000162000c1e1900 */
[----:B---3--:R-:W-:-:S05]  /*0710*/  IMAD.WIDE R10, R3, 0x4, R10 ;  /* 0x00000004030a7825 */ /* 0x008fca00078e020a */
[----:B------:R-:W3:Y:S01]  /*0720*/  LDG.E R23, desc[UR6][R10.64+0xc] ;  /* 0x00000c060a177981 */ /* 0x000ee2000c1e1900 */
[----:B-1----:R-:W-:-:S03]  /*0730*/  IMAD R13, R6, UR5, R5 ;  /* 0x00000005060d7c24 */ /* 0x002fc6000f8e0205 */
[----:B------:R-:W3:Y:S01]  /*0740*/  LDG.E R6, desc[UR6][R10.64] ;  /* 0x000000060a067981 */ /* 0x000ee2000c1e1900 */
[----:B----4-:R-:W-:Y:S02]  /*0750*/  IMAD R15, R12, UR5, R5 ;  /* 0x000000050c0f7c24 */ /* 0x010fe4000f8e0205 */
[----:B--2---:R-:W-:-:S04]  /*0760*/  IMAD.WIDE R12, R13, 0x4, R8 ;  /* 0x000000040d0c7825 */ /* 0x004fc800078e0208 */
[----:B-----5:R-:W-:Y:S02]  /*0770*/  IMAD R19, R14, UR5, R5 ;  /* 0x000000050e137c24 */ /* 0x020fe4000f8e0205 */
[--C-:B------:R-:W-:Y:S01]  /*0780*/  IMAD.WIDE R14, R15, 0x4, R8.reuse ;  /* 0x000000040f0e7825 */ /* 0x100fe200078e0208 */
[----:B------:R-:W3:Y:S03]  /*0790*/  LDG.E R12, desc[UR6][R12.64] ;  /* 0x000000060c0c7981 */ /* 0x000ee6000c1e1900 */
[----:B0-----:R-:W-:Y:S02]  /*07a0*/  IMAD.WIDE R16, R19, 0x4, R8 ;  /* 0x0000000413107825 */ /* 0x001fe400078e0208 */
[----:B------:R-:W2:Y:S02]  /*07b0*/  LDG.E R14, desc[UR6][R14.64] ;  /* 0x000000060e0e7981 */ /* 0x000ea4000c1e1900 */
[----:B------:R-:W-:-:S02]  /*07c0*/  IMAD R21, R18, UR5, R5 ;  /* 0x0000000512157c24 */ /* 0x000fc4000f8e0205 */
[----:B------:R-:W2:Y:S02]  /*07d0*/  LDG.E R19, desc[UR6][R10.64+0x4] ;  /* 0x000004060a137981 */ /* 0x000ea4000c1e1900 */
[----:B------:R-:W-:Y:S02]  /*07e0*/  IMAD.WIDE R8, R21, 0x4, R8 ;  /* 0x0000000415087825 */ /* 0x000fe400078e0208 */
[----:B------:R-:W4:Y:S04]  /*07f0*/  LDG.E R16, desc[UR6][R16.64] ;  /* 0x0000000610107981 */ /* 0x000f28000c1e1900 */
[----:B------:R-:W4:Y:S04]  /*0800*/  LDG.E R21, desc[UR6][R10.64+0x8] ;  /* 0x000008060a157981 */ /* 0x000f28000c1e1900 */
[----:B------:R-:W5:Y:S01]  /*0810*/  LDG.E R8, desc[UR6][R8.64] ;  /* 0x0000000608087981 */ /* 0x000f62000c1e1900 */
[----:B------:R-:W-:Y:S01]  /*0820*/  IADD3 R3, PT, PT, R3, 0x4, RZ ;  /* 0x0000000403037810 */ /* 0x000fe20007ffe0ff */
[----:B---3--:R-:W-:-:S04]  /*0830*/  FFMA R6, R6, R12, R7 ;  /* 0x0000000c06067223 */ /* 0x008fc80000000007 */
[----:B--2---:R-:W-:-:S04]  /*0840*/  FFMA R6, R19, R14, R6 ;  /* 0x0000000e13067223 */ /* 0x004fc80000000006 */
[----:B----4-:R-:W-:-:S04]  /*0850*/  FFMA R6, R21, R16, R6 ;  /* 0x0000001015067223 */ /* 0x010fc80000000006 */
[----:B-----5:R-:W-:-:S07]  /*0860*/  FFMA R7, R23, R8, R6 ;  /* 0x0000000817077223 */ /* 0x020fce0000000006 */
.L_x_7:
[----:B------:R-:W-:Y:S05]  /*0870*/  BSYNC.RECONVERGENT B1 ;  /* 0x0000000000017941 */ /* 0x000fea0003800200 */
.L_x_6:
[----:B------:R-:W-:Y:S05]  /*0880*/  @!P1 BRA `(.L_x_2) ;  /* 0x0000000000889947 */ /* 0x000fea0003800000 */
[----:B------:R-:W0:Y:S01]  /*0890*/  LDC.64 R8, c[0x0][0x390] ;  /* 0x0000e400ff087b82 */ /* 0x000e220000000a00 */
[----:B------:R-:W-:Y:S02]  /*08a0*/  ISETP.NE.AND P0, PT, R0, 0x1, PT ;  /* 0x000000010000780c */ /* 0x000fe40003f05270 */
[----:B------:R-:W-:-:S04]  /*08b0*/  LOP3.LUT R4, R4, 0x1, RZ, 0xc0, !PT ;  /* 0x0000000104047812 */ /* 0x000fc800078ec0ff */
[----:B------:R-:W-:Y:S01]  /*08c0*/  ISETP.NE.U32.AND P1, PT, R4, 0x1, PT ;  /* 0x000000010400780c */ /* 0x000fe20003f25070 */
[----:B------:R-:W1:Y:S08]  /*08d0*/  LDC.64 R10, c[0x0][0x398] ;  /* 0x0000e600ff0a7b82 */ /* 0x000e700000000a00 */
[----:B------:R-:W2:Y:S01]  /*08e0*/  LDC.64 R16, c[0x0][0x390] ;  /* 0x0000e400ff107b82 */ /* 0x000ea20000000a00 */
[----:B0-----:R-:W-:-:S07]  /*08f0*/  @P0 IMAD.WIDE R18, R3, 0x4, R8 ;  /* 0x0000000403120825 */ /* 0x001fce00078e0208 */
[----:B------:R-:W0:Y:S01]  /*0900*/  @P0 LDC R4, c[0x0][0x384] ;  /* 0x0000e100ff040b82 */ /* 0x000e220000000800 */
[----:B------:R-:W0:Y:S01]  /*0910*/  @P0 LDG.E R0, desc[UR6][R18.64] ;  /* 0x0000000612000981 */ /* 0x000e22000c1e1900 */
[C---:B-1----:R-:W-:Y:S01]  /*0920*/  @P0 IMAD.WIDE R8, R3.reuse, 0x4, R10 ;  /* 0x0000000403080825 */ /* 0x042fe200078e020a */
[----:B------:R-:W-:Y:S02]  /*0930*/  @P0 IADD3 R3, PT, PT, R3, 0x2, RZ ;  /* 0x0000000203030810 */ /* 0x000fe40007ffe0ff */
[----:B------:R-:W3:Y:S03]  /*0940*/  @P0 LDG.E R6, desc[UR6][R18.64+0x4] ;  /* 0x0000040612060981 */ /* 0x000ee6000c1e1900 */
[----:B------:R-:W1:Y:S01]  /*0950*/  @P0 LDC.64 R14, c[0x0][0x3a0] ;  /* 0x0000e800ff0e0b82 */ /* 0x000e620000000a00 */
[----:B--2---:R-:W-:-:S07]  /*0960*/  @!P1 IMAD.WIDE R16, R3, 0x4, R16 ;  /* 0x0000000403109825 */ /* 0x004fce00078e0210 */
[----:B------:R-:W2:Y:S01]  /*0970*/  @!P1 LDC R22, c[0x0][0x384] ;  /* 0x0000e100ff169b82 */ /* 0x000ea20000000800 */
[----:B------:R-:W2:Y:S07]  /*0980*/  @!P1 LDG.E R16, desc[UR6][R16.64] ;  /* 0x0000000610109981 */ /* 0x000eae000c1e1900 */
[----:B------:R-:W4:Y:S08]  /*0990*/  LDC.64 R12, c[0x0][0x398] ;  /* 0x0000e600ff0c7b82 */ /* 0x000f300000000a00 */
[----:B------:R-:W5:Y:S01]  /*09a0*/  @!P1 LDC.64 R10, c[0x0][0x3a0] ;  /* 0x0000e800ff0a9b82 */ /* 0x000f620000000a00 */
[----:B----4-:R-:W-:-:S02]  /*09b0*/  @!P1 IMAD.WIDE R12, R3, 0x4, R12 ;  /* 0x00000004030c9825 */ /* 0x010fc400078e020c */
[----:B------:R-:W4:Y:S04]  /*09c0*/  @P0 LDG.E R3, desc[UR6][R8.64+0x4] ;  /* 0x0000040608030981 */ /* 0x000f28000c1e1900 */
[----:B------:R-:W4:Y:S01]  /*09d0*/  @!P1 LDG.E R12, desc[UR6][R12.64] ;  /* 0x000000060c0c9981 */ /* 0x000f22000c1e1900 */
[----:B0-----:R-:W-:-:S03]  /*09e0*/  @P0 IMAD R21, R0, R4, R5 ;  /* 0x0000000400150224 */ /* 0x001fc600078e0205 */
[----:B------:R-:W4:Y:S01]  /*09f0*/  @P0 LDG.E R0, desc[UR6][R8.64] ;  /* 0x0000000608000981 */ /* 0x000f22000c1e1900 */
[----:B-1----:R-:W-:-:S04]  /*0a00*/  @P0 IMAD.WIDE R20, R21, 0x4, R14 ;  /* 0x0000000415140825 */ /* 0x002fc800078e020e */
[----:B---3--:R-:W-:Y:S02]  /*0a10*/  @P0 IMAD R23, R6, R4, R5 ;  /* 0x0000000406170224 */ /* 0x008fe400078e0205 */
[----:B------:R-:W4:Y:S02]  /*0a20*/  @P0 LDG.E R20, desc[UR6][R20.64] ;  /* 0x0000000614140981 */ /* 0x000f24000c1e1900 */
[----:B------:R-:W-:-:S04]  /*0a30*/  @P0 IMAD.WIDE R14, R23, 0x4, R14 ;  /* 0x00000004170e0825 */ /* 0x000fc800078e020e */
[----:B--2---:R-:W-:Y:S02]  /*0a40*/  @!P1 IMAD R17, R16, R22, R5 ;  /* 0x0000001610119224 */ /* 0x004fe400078e0205 */
[----:B------:R-:W2:Y:S02]  /*0a50*/  @P0 LDG.E R14, desc[UR6][R14.64] ;  /* 0x000000060e0e0981 */ /* 0x000ea4000c1e1900 */
[----:B-----5:R-:W-:-:S06]  /*0a60*/  @!P1 IMAD.WIDE R10, R17, 0x4, R10 ;  /* 0x00000004110a9825 */ /* 0x020fcc00078e020a */
[----:B------:R-:W3:Y:S01]  /*0a70*/  @!P1 LDG.E R10, desc[UR6][R10.64] ;  /* 0x000000060a0a9981 */ /* 0x000ee2000c1e1900 */
[----:B----4-:R-:W-:-:S04]  /*0a80*/  @P0 FFMA R0, R0, R20, R7 ;  /* 0x0000001400000223 */ /* 0x010fc80000000007 */
[----:B--2---:R-:W-:-:S04]  /*0a90*/  @P0 FFMA R7, R3, R14, R0 ;  /* 0x0000000e03070223 */ /* 0x004fc80000000000 */
[----:B---3--:R-:W-:-:S07]  /*0aa0*/  @!P1 FFMA R7, R12, R10, R7 ;  /* 0x0000000a0c079223 */ /* 0x008fce0000000007 */
.L_x_2:
[----:B0-----:R-:W-:Y:S05]  /*0ab0*/  BSYNC.RECONVERGENT B0 ;  /* 0x0000000000007941 */ /* 0x001fea0003800200 */
.L_x_1:
[----:B------:R-:W0:Y:S01]  /*0ac0*/  LDC.64 R8, c[0x0][0x3a8] ;  /* 0x0000ea00ff087b82 */ /* 0x000e220000000a00 */
[----:B------:R-:W1:Y:S02]  /*0ad0*/  LDCU UR5, c[0x0][0x384] ;  /* 0x00007080ff0577ac */ /* 0x000e640008000800 */
[----:B-1----:R-:W-:-:S04]  /*0ae0*/  IMAD R3, R2, UR5, R5 ;  /* 0x0000000502037c24 */ /* 0x002fc8000f8e0205 */
[----:B0-----:R-:W-:-:S05]  /*0af0*/  IMAD.WIDE R2, R3, 0x4, R8 ;  /* 0x0000000403027825 */ /* 0x001fca00078e0208 */
[----:B------:R-:W-:Y:S01]  /*0b00*/  STG.E desc[UR6][R2.64], R7 ;  /* 0x0000000702007986 */ /* 0x000fe2000c101906 */
[----:B------:R-:W-:Y:S05]  /*0b10*/  EXIT ;  /* 0x000000000000794d */ /* 0x000fea0003800000 */
.L_x_0:
[----:B-----5:R-:W-:Y:S01]  /*0b20*/  ISETP.GE.AND P0, PT, R3, R8, PT ;  /* 0x000000080300720c */ /* 0x020fe20003f06270 */
[----:B------:R-:W-:Y:S01]  /*0b30*/  BSSY.RECONVERGENT B0, `(.L_x_8) ;  /* 0x00000a8000007945 */ /* 0x000fe20003800200 */
[----:B------:R-:W-:-:S11]  /*0b40*/  HFMA2 R21, -RZ, RZ, 0, 0 ;  /* 0x00000000ff157431 */ /* 0x000fd600000001ff */
[----:B------:R-:W-:Y:S05]  /*0b50*/  @P0 BRA `(.L_x_9) ;  /* 0x0000000800940947 */ /* 0x000fea0003800000 */
[CC--:B------:R-:W-:Y:S01]  /*0b60*/  IADD3 R0, PT, PT, R8.reuse, -R3.reuse, RZ ;  /* 0x8000000308007210 */ /* 0x0c0fe20007ffe0ff */
[----:B------:R-:W-:Y:S01]  /*0b70*/  BSSY.RECONVERGENT B1, `(.L_x_10) ;  /* 0x0000053000017945 */ /* 0x000fe20003800200 */
[----:B------:R-:W-:Y:S02]  /*0b80*/  IADD3 R8, PT, PT, -R8, R3, RZ ;  /* 0x0000000308087210 */ /* 0x000fe40007ffe1ff */
[----:B------:R-:W-:Y:S02]  /*0b90*/  LOP3.LUT R24, R0, 0x7, RZ, 0xc0, !PT ;  /* 0x0000000700187812 */ /* 0x000fe400078ec0ff */
[----:B------:R-:W-:Y:S02]  /*0ba0*/  ISETP.GT.U32.AND P1, PT, R8, -0x8, PT ;  /* 0xfffffff80800780c */ /* 0x000fe40003f24070 */
[----:B------:R-:W-:Y:S02]  /*0bb0*/  ISETP.NE.AND P0, PT, R24, RZ, PT ;  /* 0x000000ff1800720c */ /* 0x000fe40003f05270 */
[----:B------:R-:W-:-:S02]  /*0bc0*/  MOV R19, RZ ;  /* 0x000000ff00137202 */ /* 0x000fc40000000f00 */
[----:B------:R-:W-:-:S07]  /*0bd0*/  MOV R21, RZ ;  /* 0x000000ff00157202 */ /* 0x000fce0000000f00 */
[----:B------:R-:W-:Y:S05]  /*0be0*/  @P1 BRA `(.L_x_11) ;  /* 0x00000004002c1947 */ /* 0x000fea0003800000 */
[----:B------:R-:W0:Y:S01]  /*0bf0*/  LDC.64 R8, c[0x0][0x390] ;  /* 0x0000e400ff087b82 */ /* 0x000e220000000a00 */
[----:B------:R-:W1:Y:S01]  /*0c00*/  LDCU UR4, c[0x0][0x384] ;  /* 0x00007080ff0477ac */ /* 0x000e620008000800 */
[----:B------:R-:W-:Y:S01]  /*0c10*/  LOP3.LUT R4, R0, 0xfffffff8, RZ, 0xc0, !PT ;  /* 0xfffffff800047812 */ /* 0x000fe200078ec0ff */
[----:B------:R-:W-:Y:S01]  /*0c20*/  HFMA2 R21, -RZ, RZ, 0, 0 ;  /* 0x00000000ff157431 */ /* 0x000fe200000001ff */
[----:B------:R-:W-:Y:S02]  /*0c30*/  MOV R19, RZ ;  /* 0x000000ff00137202 */ /* 0x000fe40000000f00 */
[----:B------:R-:W-:Y:S02]  /*0c40*/  IADD3 R4, PT, PT, -R4, RZ, RZ ;  /* 0x000000ff04047210 */ /* 0x000fe40007ffe1ff */
[----:B------:R-:W2:Y:S01]  /*0c50*/  LDC.64 R10, c[0x0][0x398] ;  /* 0x0000e600ff0a7b82 */ /* 0x000ea20000000a00 */
[----:B-1----:R-:W-:Y:S02]  /*0c60*/  ISETP.GE.AND P1, PT, R5, UR4, PT ;  /* 0x0000000405007c0c */ /* 0x002fe4000bf26270 */
[----:B0-----:R-:W-:-:S04]  /*0c70*/  IADD3 R8, P2, PT, R8, 0x10, RZ ;  /* 0x0000001008087810 */ /* 0x001fc80007f5e0ff */
[----:B------:R-:W-:Y:S02]  /*0c80*/  IADD3.X R9, PT, PT, RZ, R9, RZ, P2, !PT ;  /* 0x00000009ff097210 */ /* 0x000fe400017fe4ff */
[----:B--2---:R-:W-:-:S04]  /*0c90*/  IADD3 R10, P3, PT, R10, 0x10, RZ ;  /* 0x000000100a0a7810 */ /* 0x004fc80007f7e0ff */
[----:B------:R-:W-:-:S09]  /*0ca0*/  IADD3.X R11, PT, PT, RZ, R11, RZ, P3, !PT ;  /* 0x0000000bff0b7210 */ /* 0x000fd20001ffe4ff */
.L_x_12:
[----:B------:R-:W-:Y:S01]  /*0cb0*/  IMAD.WIDE R14, R3, 0x4, R8 ;  /* 0x00000004030e7825 */ /* 0x000fe200078e0208 */
[----:B------:R-:W0:Y:S04]  /*0cc0*/  @!P1 LDC R7, c[0x0][0x384] ;  /* 0x0000e100ff079b82 */ /* 0x000e280000000800 */
[----:B------:R-:W0:Y:S04]  /*0cd0*/  @!P1 LDG.E R6, desc[UR6][R14.64+-0x10] ;  /* 0xfffff0060e069981 */ /* 0x000e28000c1e1900 */
[----:B------:R-:W1:Y:S01]  /*0ce0*/  LDC.64 R12, c[0x0][0x3a0] ;  /* 0x0000e800ff0c7b82 */ /* 0x000e620000000a00 */
[----:B------:R-:W2:Y:S04]  /*0cf0*/  @!P1 LDG.E R16, desc[UR6][R14.64+-0xc] ;  /* 0xfffff4060e109981 */ /* 0x000ea8000c1e1900 */
[----:B------:R-:W3:Y:S03]  /*0d00*/  @!P1 LDG.E R26, desc[UR6][R14.64+-0x8] ;  /* 0xfffff8060e1a9981 */ /* 0x000ee6000c1e1900 */
[----:B------:R-:W2:Y:S01]  /*0d10*/  @!P1 LDC R17, c[0x0][0x384] ;  /* 0x0000e100ff119b82 */ /* 0x000ea20000000800 */
[----:B0-----:R-:W-:-:S02]  /*0d20*/  @!P1 IMAD R19, R6, R7, R5 ;  /* 0x0000000706139224 */ /* 0x001fc400078e0205 */
[----:B------:R-:W-:-:S04]  /*0d30*/  IMAD.WIDE R6, R3, 0x4, R10 ;  /* 0x0000000403067825 */ /* 0x000fc800078e020a */
[----:B-1----:R-:W-:Y:S01]  /*0d40*/  IMAD.WIDE R22, R19, 0x4, R12 ;  /* 0x0000000413167825 */ /* 0x002fe200078e020c */
[----:B------:R-:W4:Y:S04]  /*0d50*/  LDG.E R20, desc[UR6][R6.64+-0x10] ;  /* 0xfffff00606147981 */ /* 0x000f28000c1e1900 */
[----:B------:R0:W4:Y:S01]  /*0d60*/  LDG.E R18, desc[UR6][R22.64] ;  /* 0x0000000616127981 */ /* 0x000122000c1e1900 */
[----:B--2---:R-:W-:-:S03]  /*0d70*/  @!P1 IMAD R19, R16, R17, R5 ;  /* 0x0000001110139224 */ /* 0x004fc600078e0205 */
[----:B------:R-:W2:Y:S01]  /*0d80*/  LDG.E R25, desc[UR6][R6.64+-0xc] ;  /* 0xfffff40606197981 */ /* 0x000ea2000c1e1900 */
[----:B------:R-:W-:-:S03]  /*0d90*/  @!P1 IMAD.WIDE R16, R19, 0x4, R12 ;  /* 0x0000000413109825 */ /* 0x000fc600078e020c */
[----:B------:R-:W5:Y:S01]  /*0da0*/  LDG.E R23, desc[UR6][R6.64+-0x8] ;  /* 0xfffff80606177981 */ /* 0x000f62000c1e1900 */
[----:B0-----:R-:W0:Y:S01]  /*0db0*/  @!P1 LDC R22, c[0x0][0x384] ;  /* 0x0000e100ff169b82 */ /* 0x001e220000000800 */
[----:B----4-:R-:W-:Y:S02]  /*0dc0*/  FFMA R27, R20, R18, R21 ;  /* 0x00000012141b7223 */ /* 0x010fe40000000015 */
[----:B------:R-:W2:Y:S05]  /*0dd0*/  @!P1 LDG.E R18, desc[UR6][R16.64] ;  /* 0x0000000610129981 */ /* 0x000eaa000c1e1900 */
[----:B------:R-:W3:Y:S02]  /*0de0*/  @!P1 LDC R20, c[0x0][0x384] ;  /* 0x0000e100ff149b82 */ /* 0x000ee40000000800 */
[----:B---3--:R-:W-:-:S02]  /*0df0*/  @!P1 IMAD R19, R26, R20, R5 ;  /* 0x000000141a139224 */ /* 0x008fc400078e0205 */
[----:B------:R-:W0:Y:S02]  /*0e00*/  @!P1 LDG.E R26, desc[UR6][R14.64+-0x4] ;  /* 0xfffffc060e1a9981 */ /* 0x000e24000c1e1900 */
[----:B------:R-:W-:-:S04]  /*0e10*/  @!P1 IMAD.WIDE R20, R19, 0x4, R12 ;  /* 0x0000000413149825 */ /* 0x000fc800078e020c */
[----:B--2---:R-:W-:Y:S02]  /*0e20*/  FFMA R25, R18, R25, R27 ;  /* 0x0000001912197223 */ /* 0x004fe4000000001b */
[----:B------:R-:W5:Y:S01]  /*0e30*/  @!P1 LDG.E R18, desc[UR6][R20.64] ;  /* 0x0000000614129981 */ /* 0x000f62000c1e1900 */
[----:B0-----:R-:W-:-:S03]  /*0e40*/  @!P1 IMAD R19, R26, R22, R5 ;  /* 0x000000161a139224 */ /* 0x001fc600078e0205 */
[----:B------:R-:W2:Y:S01]  /*0e50*/  @!P1 LDG.E R22, desc[UR6][R14.64] ;  /* 0x000000060e169981 */ /* 0x000ea2000c1e1900 */
[----:B------:R-:W2:Y:S01]  /*0e60*/  @!P1 LDC R26, c[0x0][0x384] ;  /* 0x0000e100ff1a9b82 */ /* 0x000ea20000000800 */
[----:B------:R-:W-:-:S04]  /*0e70*/  @!P1 IMAD.WIDE R16, R19, 0x4, R12 ;  /* 0x0000000413109825 */ /* 0x000fc800078e020c */
[----:B-----5:R-:W-:Y:S02]  /*0e80*/  FFMA R25, R18, R23, R25 ;  /* 0x0000001712197223 */ /* 0x020fe40000000019 */
[----:B------:R-:W3:Y:S04]  /*0e90*/  LDG.E R23, desc[UR6][R6.64+-0x4] ;  /* 0xfffffc0606177981 */ /* 0x000ee8000c1e1900 */
[----:B------:R-:W3:Y:S01]  /*0ea0*/  @!P1 LDG.E R18, desc[UR6][R16.64] ;  /* 0x0000000610129981 */ /* 0x000ee2000c1e1900 */
[----:B--2---:R-:W-:-:S03]  /*0eb0*/  @!P1 IMAD R19, R22, R26, R5 ;  /* 0x0000001a16139224 */ /* 0x004fc600078e0205 */
[----:B------:R-:W2:Y:S01]  /*0ec0*/  @!P1 LDG.E R22, desc[UR6][R14.64+0x4] ;  /* 0x000004060e169981 */ /* 0x000ea2000c1e1900 */
[----:B------:R-:W2:Y:S01]  /*0ed0*/  @!P1 LDC R26, c[0x0][0x384] ;  /* 0x0000e100ff1a9b82 */ /* 0x000ea20000000800 */
[----:B------:R-:W-:-:S04]  /*0ee0*/  @!P1 IMAD.WIDE R20, R19, 0x4, R12 ;  /* 0x0000000413149825 */ /* 0x000fc800078e020c */
[----:B---3--:R-:W-:Y:S02]  /*0ef0*/  FFMA R25, R18, R23, R25 ;  /* 0x0000001712197223 */ /* 0x008fe40000000019 */
[----:B------:R-:W3:Y:S04]  /*0f00*/  LDG.E R23, desc[UR6][R6.64] ;  /* 0x0000000606177981 */ /* 0x000ee8000c1e1900 */
[----:B------:R0:W3:Y:S04]  /*0f10*/  @!P1 LDG.E R18, desc[UR6][R20.64] ;  /* 0x0000000614129981 */ /* 0x0000e8000c1e1900 */
[----:B------:R-:W4:Y:S01]  /*0f20*/  LDG.E R21, desc[UR6][R6.64+0x8] ;  /* 0x0000080606157981 */ /* 0x000f22000c1e1900 */
[----:B0-----:R-:W0:Y:S01]  /*0f30*/  @!P1 LDC R20, c[0x0][0x384] ;  /* 0x0000e100ff149b82 */ /* 0x001e220000000800 */
[----:B--2---:R-:W-:-:S02]  /*0f40*/  @!P1 IMAD R19, R22, R26, R5 ;  /* 0x0000001a16139224 */ /* 0x004fc400078e0205 */
[----:B------:R-:W2:Y:S02]  /*0f50*/  @!P1 LDG.E R22, desc[UR6][R14.64+0x8] ;  /* 0x000008060e169981 */ /* 0x000ea4000c1e1900 */
[----:B------:R-:W-:Y:S02]  /*0f60*/  @!P1 IMAD.WIDE R16, R19, 0x4, R12 ;  /* 0x0000000413109825 */ /* 0x000fe400078e020c */
[----:B------:R-:W0:Y:S02]  /*0f70*/  @!P1 LDG.E R26, desc[UR6][R14.64+0xc] ;  /* 0x00000c060e1a9981 */ /* 0x000e24000c1e1900 */
[----:B---3--:R-:W-:Y:S02]  /*0f80*/  FFMA R27, R18, R23, R25 ;  /* 0x00000017121b7223 */ /* 0x008fe40000000019 */
[----:B------:R-:W3:Y:S01]  /*0f90*/  LDG.E R25, desc[UR6][R6.64+0x4] ;  /* 0x0000040606197981 */ /* 0x000ee2000c1e1900 */
[----:B------:R-:W2:Y:S03]  /*0fa0*/  @!P1 LDC R23, c[0x0][0x384] ;  /* 0x0000e100ff179b82 */ /* 0x000ea60000000800 */
[----:B------:R-:W3:Y:S04]  /*0fb0*/  @!P1 LDG.E R18, desc[UR6][R16.64] ;  /* 0x0000000610129981 */ /* 0x000ee8000c1e1900 */
[----:B------:R-:W5:Y:S01]  /*0fc0*/  LDG.E R17, desc[UR6][R6.64+0xc] ;  /* 0x00000c0606117981 */ /* 0x000f62000c1e1900 */
[----:B--2---:R-:W-:-:S04]  /*0fd0*/  @!P1 IMAD R19, R22, R23, R5 ;  /* 0x0000001716139224 */ /* 0x004fc800078e0205 */
[----:B------:R-:W-:-:S04]  /*0fe0*/  @!P1 IMAD.WIDE R22, R19, 0x4, R12 ;  /* 0x0000000413169825 */ /* 0x000fc800078e020c */
[----:B---3--:R-:W-:Y:S02]  /*0ff0*/  FFMA R25, R18, R25, R27 ;  /* 0x0000001912197223 */ /* 0x008fe4000000001b */
[----:B------:R-:W4:Y:S01]  /*1000*/  @!P1 LDG.E R18, desc[UR6][R22.64] ;  /* 0x0000000616129981 */ /* 0x000f22000c1e1900 */
[----:B0-----:R-:W-:-:S04]  /*1010*/  @!P1 IMAD R19, R26, R20, R5 ;  /* 0x000000141a139224 */ /* 0x001fc800078e0205 */
[----:B------:R-:W-:Y:S01]  /*1020*/  @!P1 IMAD.WIDE R12, R19, 0x4, R12 ;  /* 0x00000004130c9825 */ /* 0x000fe200078e020c */
[----:B------:R-:W-:-:S04]  /*1030*/  IADD3 R4, PT, PT, R4, 0x8, RZ ;  /* 0x0000000804047810 */ /* 0x000fc80007ffe0ff */
[----:B------:R-:W-:Y:S01]  /*1040*/  ISETP.NE.AND P2, PT, R4, RZ, PT ;  /* 0x000000ff0400720c */ /* 0x000fe20003f45270 */
[----:B----4-:R-:W-:Y:S02]  /*1050*/  FFMA R16, R18, R21, R25 ;  /* 0x0000001512107223 */ /* 0x010fe40000000019 */
[----:B------:R-:W5:Y:S01]  /*1060*/  @!P1 LDG.E R18, desc[UR6][R12.64] ;  /* 0x000000060c129981 */ /* 0x000f62000c1e1900 */
[----:B------:R-:W-:Y:S01]  /*1070*/  IADD3 R3, PT, PT, R3, 0x8, RZ ;  /* 0x0000000803037810 */ /* 0x000fe20007ffe0ff */
[----:B-----5:R-:W-:-:S08]  /*1080*/  FFMA R21, R17, R18, R16 ;  /* 0x0000001211157223 */ /* 0x020fd00000000010 */
[----:B------:R-:W-:Y:S05]  /*1090*/  @P2 BRA `(.L_x_12) ;  /* 0xfffffffc00042947 */ /* 0x000fea000383ffff */
.L_x_11:
[----:B------:R-:W-:Y:S05]  /*10a0*/  BSYNC.RECONVERGENT B1 ;  /* 0x0000000000017941 */ /* 0x000fea0003800200 */
.L_x_10:
[----:B------:R-:W-:Y:S05]  /*10b0*/  @!P0 BRA `(.L_x_9) ;  /* 0x00000004003c8947 */ /* 0x000fea0003800000 */
[----:B------:R-:W-:Y:S01]  /*10c0*/  ISETP.GE.U32.AND P0, PT, R24, 0x4, PT ;  /* 0x000000041800780c */ /* 0x000fe20003f06070 */
[----:B------:R-:W-:Y:S01]  /*10d0*/  BSSY.RECONVERGENT B1, `(.L_x_13) ;  /* 0x0000024000017945 */ /* 0x000fe20003800200 */
[----:B------:R-:W-:-:S04]  /*10e0*/  LOP3.LUT R18, R0, 0x3, RZ, 0xc0, !PT ;  /* 0x0000000300127812 */ /* 0x000fc800078ec0ff */
[----:B------:R-:W-:-:S07]  /*10f0*/  ISETP.NE.AND P1, PT, R18, RZ, PT ;  /* 0x000000ff1200720c */ /* 0x000fce0003f25270 */
[----:B------:R-:W-:Y:S06]  /*1100*/  @!P0 BRA `(.L_x_14) ;  /* 0x0000000000808947 */ /* 0x000fec0003800000 */
[----:B------:R-:W0:Y:S01]  /*1110*/  LDCU UR4, c[0x0][0x384] ;  /* 0x00007080ff0477ac */ /* 0x000e220008000800 */
[----:B------:R-:W1:Y:S08]  /*1120*/  LDC.64 R10, c[0x0][0x390] ;  /* 0x0000e400ff0a7b82 */ /* 0x000e700000000a00 */
[----:B------:R-:W2:Y:S08]  /*1130*/  LDC.64 R8, c[0x0][0x398] ;  /* 0x0000e600ff087b82 */ /* 0x000eb00000000a00 */
[----:B------:R-:W3:Y:S01]  /*1140*/  LDC.64 R6, c[0x0][0x3a0] ;  /* 0x0000e800ff067b82 */ /* 0x000ee20000000a00 */
[----:B0-----:R-:W-:Y:S01]  /*1150*/  ISETP.GE.AND P0, PT, R5, UR4, PT ;  /* 0x0000000405007c0c */ /* 0x001fe2000bf06270 */
[----:B-1----:R-:W-:-:S12]  /*1160*/  IMAD.WIDE R10, R3, 0x4, R10 ;  /* 0x00000004030a7825 */ /* 0x002fd800078e020a */
[----:B------:R-:W4:Y:S04]  /*1170*/  @!P0 LDG.E R4, desc[UR6][R10.64] ;  /* 0x000000060a048981 */ /* 0x000f28000c1e1900 */
[----:B------:R-:W5:Y:S01]  /*1180*/  @!P0 LDG.E R12, desc[UR6][R10.64+0x4] ;  /* 0x000004060a0c8981 */ /* 0x000f62000c1e1900 */
[----:B--2---:R-:W-:-:S03]  /*1190*/  IMAD.WIDE R8, R3, 0x4, R8 ;  /* 0x0000000403087825 */ /* 0x004fc600078e0208 */
[----:B------:R-:W2:Y:S04]  /*11a0*/  @!P0 LDG.E R20, desc[UR6][R10.64+0x8] ;  /* 0x000008060a148981 */ /* 0x000ea8000c1e1900 */
[----:B------:R-:W2:Y:S01]  /*11b0*/  LDG.E R14, desc[UR6][R8.64] ;  /* 0x00000006080e7981 */ /* 0x000ea2000c1e1900 */
[----:B----4-:R-:W-:-:S04]  /*11c0*/  @!P0 IMAD R19, R4, UR4, R5 ;  /* 0x0000000404138c24 */ /* 0x010fc8000f8e0205 */
[----:B---3--:R-:W-:-:S05]  /*11d0*/  IMAD.WIDE R16, R19, 0x4, R6 ;  /* 0x0000000413107825 */ /* 0x008fca00078e0206 */
[----:B------:R-:W2:Y:S01]  /*11e0*/  LDG.E R4, desc[UR6][R16.64] ;  /* 0x0000000610047981 */ /* 0x000ea2000c1e1900 */
[----:B-----5:R-:W-:-:S04]  /*11f0*/  @!P0 IMAD R19, R12, UR4, R5 ;  /* 0x000000040c138c24 */ /* 0x020fc8000f8e0205 */
[----:B------:R-:W-:Y:S01]  /*1200*/  @!P0 IMAD.WIDE R12, R19, 0x4, R6 ;  /* 0x00000004130c8825 */ /* 0x000fe200078e0206 */
[----:B------:R-:W3:Y:S03]  /*1210*/  LDG.E R17, desc[UR6][R8.64+0x8] ;  /* 0x0000080608117981 */ /* 0x000ee6000c1e1900 */
[----:B--2---:R-:W-:Y:S02]  /*1220*/  FFMA R23, R4, R14, R21 ;  /* 0x0000000e04177223 */ /* 0x004fe40000000015 */
[----:B------:R-:W2:Y:S04]  /*1230*/  LDG.E R21, desc[UR6][R8.64+0x4] ;  /* 0x0000040608157981 */ /* 0x000ea8000c1e1900 */
[----:B------:R-:W2:Y:S01]  /*1240*/  @!P0 LDG.E R4, desc[UR6][R12.64] ;  /* 0x000000060c048981 */ /* 0x000ea2000c1e1900 */
[----:B------:R-:W-:-:S03]  /*1250*/  @!P0 IMAD R19, R20, UR4, R5 ;  /* 0x0000000414138c24 */ /* 0x000fc6000f8e0205 */
[----:B------:R-:W4:Y:S01]  /*1260*/  @!P0 LDG.E R20, desc[UR6][R10.64+0xc] ;  /* 0x00000c060a148981 */ /* 0x000f22000c1e1900 */
[----:B------:R-:W-:-:S04]  /*1270*/  @!P0 IMAD.WIDE R14, R19, 0x4, R6 ;  /* 0x00000004130e8825 */ /* 0x000fc800078e0206 */
[----:B--2---:R-:W-:Y:S02]  /*1280*/  FFMA R23, R4, R21, R23 ;  /* 0x0000001504177223 */ /* 0x004fe40000000017 */
[----:B------:R-:W3:Y:S01]  /*1290*/  @!P0 LDG.E R4, desc[UR6][R14.64] ;  /* 0x000000060e048981 */ /* 0x000ee2000c1e1900 */
[----:B----4-:R-:W-:-:S03]  /*12a0*/  @!P0 IMAD R19, R20, UR4, R5 ;  /* 0x0000000414138c24 */ /* 0x010fc6000f8e0205 */
[----:B------:R-:W2:Y:S01]  /*12b0*/  LDG.E R21, desc[UR6][R8.64+0xc] ;  /* 0x00000c0608157981 */ /* 0x000ea2000c1e1900 */
[----:B------:R-:W-:-:S04]  /*12c0*/  @!P0 IMAD.WIDE R6, R19, 0x4, R6 ;  /* 0x0000000413068825 */ /* 0x000fc800078e0206 */
[----:B---3--:R-:W-:Y:S02]  /*12d0*/  FFMA R16, R4, R17, R23 ;  /* 0x0000001104107223 */ /* 0x008fe40000000017 */
[----:B------:R-:W2:Y:S01]  /*12e0*/  @!P0 LDG.E R4, desc[UR6][R6.64] ;  /* 0x0000000606048981 */ /* 0x000ea2000c1e1900 */
[----:B------:R-:W-:Y:S01]  /*12f0*/  IADD3 R3, PT, PT, R3, 0x4, RZ ;  /* 0x0000000403037810 */ /* 0x000fe20007ffe0ff */
[----:B--2---:R-:W-:-:S07]  /*1300*/  FFMA R21, R21, R4, R16 ;  /* 0x0000000415157223 */ /* 0x004fce0000000010 */
.L_x_14:
[----:B------:R-:W-:Y:S05]  /*1310*/  BSYNC.RECONVERGENT B1 ;  /* 0x0000000000017941 */ /* 0x000fea0003800200 */
.L_x_13:
[----:B------:R-:W-:Y:S05]  /*1320*/  @!P1 BRA `(.L_x_9) ;  /* 0x0000000000a09947 */ /* 0x000fea0003800000 */
[----:B------:R-:W-:Y:S01]  /*1330*/  ISETP.NE.AND P0, PT, R18, 0x1, PT ;  /* 0x000000011200780c */ /* 0x000fe20003f05270 */
[----:B------:R-:W-:Y:S01]  /*1340*/  BSSY.RECONVERGENT B1, `(.L_x_15) ;  /* 0x0000018000017945 */ /* 0x000fe20003800200 */
[----:B------:R-:W-:-:S04]  /*1350*/  LOP3.LUT R0, R0, 0x1, RZ, 0xc0, !PT ;  /* 0x0000000100007812 */ /* 0x000fc800078ec0ff */
[----:B------:R-:W-:-:S07]  /*1360*/  ISETP.NE.U32.AND P1, PT, R0, 0x1, PT ;  /* 0x000000010000780c */ /* 0x000fce0003f25070 */
[----:B------:R-:W-:Y:S06]  /*1370*/  @!P0 BRA `(.L_x_16) ;  /* 0x0000000000508947 */ /* 0x000fec0003800000 */
[----:B------:R-:W0:Y:S01]  /*1380*/  LDCU UR4, c[0x0][0x384] ;  /* 0x00007080ff0477ac */ /* 0x000e220008000800 */
[----:B------:R-:W1:Y:S08]  /*1390*/  LDC.64 R6, c[0x0][0x390] ;  /* 0x0000e400ff067b82 */ /* 0x000e700000000a00 */
[----:B------:R-:W2:Y:S01]  /*13a0*/  LDC.64 R8, c[0x0][0x398] ;  /* 0x0000e600ff087b82 */ /* 0x000ea20000000a00 */
[----:B0-----:R-:W-:Y:S01]  /*13b0*/  ISETP.GE.AND P0, PT, R5, UR4, PT ;  /* 0x0000000405007c0c */ /* 0x001fe2000bf06270 */
[----:B-1----:R-:W-:-:S06]  /*13c0*/  IMAD.WIDE R10, R3, 0x4, R6 ;  /* 0x00000004030a7825 */ /* 0x002fcc00078e0206 */
[----:B------:R-:W0:Y:S06]  /*13d0*/  LDC.64 R6, c[0x0][0x3a0] ;  /* 0x0000e800ff067b82 */ /* 0x000e2c0000000a00 */
[----:B------:R-:W3:Y:S04]  /*13e0*/  @!P0 LDG.E R0, desc[UR6][R10.64] ;  /* 0x000000060a008981 */ /* 0x000ee8000c1e1900 */
[----:B------:R-:W4:Y:S01]  /*13f0*/  @!P0 LDG.E R14, desc[UR6][R10.64+0x4] ;  /* 0x000004060a0e8981 */ /* 0x000f22000c1e1900 */
[----:B--2---:R-:W-:-:S05]  /*1400*/  IMAD.WIDE R8, R3, 0x4, R8 ;  /* 0x0000000403087825 */ /* 0x004fca00078e0208 */
[----:B------:R-:W2:Y:S01]  /*1410*/  LDG.E R15, desc[UR6][R8.64+0x4] ;  /* 0x00000406080f7981 */ /* 0x000ea2000c1e1900 */
[----:B---3--:R-:W-:-:S03]  /*1420*/  @!P0 IMAD R19, R0, UR4, R5 ;  /* 0x0000000400138c24 */ /* 0x008fc6000f8e0205 */
[----:B------:R-:W3:Y:S01]  /*1430*/  LDG.E R0, desc[UR6][R8.64] ;  /* 0x0000000608007981 */ /* 0x000ee2000c1e1900 */
[----:B0-----:R-:W-:-:S05]  /*1440*/  IMAD.WIDE R12, R19, 0x4, R6 ;  /* 0x00000004130c7825 */ /* 0x001fca00078e0206 */
[----:B------:R-:W3:Y:S01]  /*1450*/  LDG.E R4, desc[UR6][R12.64] ;  /* 0x000000060c047981 */ /* 0x000ee2000c1e1900 */
[----:B----4-:R-:W-:-:S04]  /*1460*/  @!P0 IMAD R19, R14, UR4, R5 ;  /* 0x000000040e138c24 */ /* 0x010fc8000f8e0205 */
[----:B------:R-:W-:-:S04]  /*1470*/  @!P0 IMAD.WIDE R6, R19, 0x4, R6 ;  /* 0x0000000413068825 */ /* 0x000fc800078e0206 */
[----:B---3--:R-:W-:Y:S02]  /*1480*/  FFMA R0, R4, R0, R21 ;  /* 0x0000000004007223 */ /* 0x008fe40000000015 */
[----:B------:R-:W2:Y:S01]  /*1490*/  @!P0 LDG.E R4, desc[UR6][R6.64] ;  /* 0x0000000606048981 */ /* 0x000ea2000c1e1900 */
[----:B------:R-:W-:Y:S01]  /*14a0*/  IADD3 R3, PT, PT, R3, 0x2, RZ ;  /* 0x0000000203037810 */ /* 0x000fe20007ffe0ff */
[----:B--2---:R-:W-:-:S07]  /*14b0*/  FFMA R21, R15, R4, R0 ;  /* 0x000000040f157223 */ /* 0x004fce0000000000 */
.L_x_16:
[----:B------:R-:W-:Y:S05]  /*14c0*/  BSYNC.RECONVERGENT B1 ;  /* 0x0000000000017941 */ /* 0x000fea0003800200 */
.L_x_15:
[----:B------:R-:W-:Y:S05]  /*14d0*/  @P1 BRA `(.L_x_9) ;  /* 0x0000000000341947 */ /* 0x000fea0003800000 */
[----:B------:R-:W0:Y:S01]  /*14e0*/  LDCU UR4, c[0x0][0x384] ;  /* 0x00007080ff0477ac */ /* 0x000e220008000800 */
[----:B------:R-:W1:Y:S08]  /*14f0*/  LDC.64 R8, c[0x0][0x398] ;  /* 0x0000e600ff087b82 */ /* 0x000e700000000a00 */
[----:B------:R-:W2:Y:S01]  /*1500*/  LDC.64 R10, c[0x0][0x3a0] ;  /* 0x0000e800ff0a7b82 */ /* 0x000ea20000000a00 */
[----:B0-----:R-:W-:-:S13]  /*1510*/  ISETP.GE.AND P0, PT, R5, UR4, PT ;  /* 0x0000000405007c0c */ /* 0x001fda000bf06270 */
[----:B------:R-:W0:Y:S02]  /*1520*/  @!P0 LDC.64 R6, c[0x0][0x390] ;  /* 0x0000e400ff068b82 */ /* 0x000e240000000a00 */
[----:B0-----:R-:W-:-:S06]  /*1530*/  @!P0 IMAD.WIDE R6, R3, 0x4, R6 ;  /* 0x0000000403068825 */ /* 0x001fcc00078e0206 */
[----:B------:R-:W3:Y:S01]  /*1540*/  @!P0 LDG.E R6, desc[UR6][R6.64] ;  /* 0x0000000606068981 */ /* 0x000ee2000c1e1900 */
[----:B-1----:R-:W-:-:S06]  /*1550*/  IMAD.WIDE R8, R3, 0x4, R8 ;  /* 0x0000000403087825 */ /* 0x002fcc00078e0208 */
[----:B------:R-:W4:Y:S01]  /*1560*/  LDG.E R8, desc[UR6][R8.64] ;  /* 0x0000000608087981 */ /* 0x000f22000c1e1900 */
[----:B---3--:R-:W-:-:S04]  /*1570*/  @!P0 IMAD R19, R6, UR4, R5 ;  /* 0x0000000406138c24 */ /* 0x008fc8000f8e0205 */
[----:B--2---:R-:W-:-:S06]  /*1580*/  IMAD.WIDE R10, R19, 0x4, R10 ;  /* 0x00000004130a7825 */ /* 0x004fcc00078e020a */
[----:B------:R-:W4:Y:S02]  /*1590*/  LDG.E R10, desc[UR6][R10.64] ;  /* 0x000000060a0a7981 */ /* 0x000f24000c1e1900 */
[----:B----4-:R-:W-:-:S07]  /*15a0*/  FFMA R21, R8, R10, R21 ;  /* 0x0000000a08157223 */ /* 0x010fce0000000015 */
.L_x_9:
[----:B------:R-:W-:Y:S05]  /*15b0*/  BSYNC.RECONVERGENT B0 ;  /* 0x0000000000007941 */ /* 0x000fea0003800200 */
.L_x_8:
[----:B------:R-:W0:Y:S02]  /*15c0*/  LDCU UR4, c[0x0][0x384] ;  /* 0x00007080ff0477ac */ /* 0x000e240008000800 */
[----:B0-----:R-:W-:-:S13]  /*15d0*/  ISETP.GE.AND P0, PT, R5, UR4, PT ;  /* 0x0000000405007c0c */ /* 0x001fda000bf06270 */
[----:B------:R-:W-:Y:S05]  /*15e0*/  @P0 EXIT ;  /* 0x000000000000094d */ /* 0x000fea0003800000 */
[----:B------:R-:W0:Y:S01]  /*15f0*/  LDC.64 R6, c[0x0][0x3a8] ;  /* 0x0000ea00ff067b82 */ /* 0x000e220000000a00 */
[----:B------:R-:W-:-:S04]  /*1600*/  IMAD R5, R2, UR4, R5 ;  /* 0x0000000402057c24 */ /* 0x000fc8000f8e0205 */
[----:B0-----:R-:W-:-:S05]  /*1610*/  IMAD.WIDE R6, R5, 0x4, R6 ;  /* 0x0000000405067825 */ /* 0x001fca00078e0206 */
[----:B------:R-:W-:Y:S01]  /*1620*/  STG.E desc[UR6][R6.64], R21 ;  /* 0x0000001506007986 */ /* 0x000fe2000c101906 */
[----:B------:R-:W-:Y:S05]  /*1630*/  EXIT ;  /* 0x000000000000794d */ /* 0x000fea0003800000 */
.L_x_17:
[----:B------:R-:W-:-:S00]  /*1640*/  BRA `(.L_x_17) ;  /* 0xfffffffc00fc7947 */ /* 0x000fc0000383ffff */
[----:B------:R-:W-:-:S00]  /*1650*/  NOP ;  /* 0x0000000000007918 */ /* 0x000fc00000000000 */
        /* <DEDUP_REMOVED lines=10> */
.L_x_18:


//--------------------- .nv.shared.reserved.0     --------------------------
	.section	.nv.shared.reserved.0,"aw",@nobits
	.weak		__nv_reservedSMEM_offset_0_alias
	.size		__nv_reservedSMEM_offset_0_alias, 0, 64
	.other		__nv_reservedSMEM_offset_0_alias,@"STO_CUDA_RESERVED_SHARED STV_DEFAULT"
__nv_reservedSMEM_offset_0_alias:
	.zero		0
	.zero		64


//--------------------- .nv.constant0._Z10spmm_test0IfEviiPiS0_PT_S2_S2_ --------------------------
	.section	.nv.constant0._Z10spmm_test0IfEviiPiS0_PT_S2_S2_,"a",@progbits
	.sectionflags	@""
	.align	4
.nv.constant0._Z10spmm_test0IfEviiPiS0_PT_S2_S2_:
	.zero		944


//--------------------- SYMBOLS --------------------------

	.type		.nv.reservedSmem.offset0,@object
	.size		.nv.reservedSmem.offset0,0x4
